// auto-generated by cutlass_sweep.gemm — config: {"arch": "sm_90", "cluster_m": 1, "cluster_n": 1, "dtype": "int8", "dtype_b": "int8", "layout": "nt", "stages": 5, "tile_k": 128, "tile_m": 128, "tile_n": 256}
#include "cutlass/cutlass.h"
#include "cutlass/gemm/collective/collective_builder.hpp"
#include "cutlass/gemm/device/gemm_universal_adapter.h"
#include "cutlass/gemm/kernel/gemm_universal.hpp"
#include "cutlass/epilogue/collective/collective_builder.hpp"

using ElemA = int8_t;
using ElemB = int8_t;
using ElemCD = int8_t;
using Acc  = int32_t;
using TileShape    = cute::Shape<cute::_128, cute::_256, cute::_128>;
using ClusterShape = cute::Shape<cute::_1, cute::_1, cute::_1>;

using CollectiveEpilogue = typename cutlass::epilogue::collective::CollectiveBuilder<
    cutlass::arch::Sm90, cutlass::arch::OpClassTensorOp,
    TileShape, ClusterShape,
    cutlass::epilogue::collective::EpilogueTileAuto,
    Acc, Acc,
    ElemCD, cutlass::layout::RowMajor, 128 / cutlass::sizeof_bits<ElemCD>::value,
    ElemCD, cutlass::layout::RowMajor, 128 / cutlass::sizeof_bits<ElemCD>::value,
    cutlass::epilogue::collective::EpilogueScheduleAuto
  >::CollectiveOp;

using CollectiveMainloop = typename cutlass::gemm::collective::CollectiveBuilder<
    cutlass::arch::Sm90, cutlass::arch::OpClassTensorOp,
    ElemA, cutlass::layout::RowMajor, 128 / cutlass::sizeof_bits<ElemA>::value,
    ElemB, cutlass::layout::ColumnMajor, 128 / cutlass::sizeof_bits<ElemB>::value,
    Acc,
    TileShape, ClusterShape,
    cutlass::gemm::collective::StageCount<5>,
    cutlass::gemm::collective::KernelScheduleAuto
  >::CollectiveOp;

using GemmKernel = cutlass::gemm::kernel::GemmUniversal<
    cute::Shape<int,int,int,int>,
    CollectiveMainloop,
    CollectiveEpilogue
>;
using Gemm = cutlass::gemm::device::GemmUniversalAdapter<GemmKernel>;

// Force the device kernel symbol into the cubin without needing a host main.
auto* _anchor = &cutlass::device_kernel<GemmKernel>;


// ===== COMPILED SASS (sm_90a) =====

	.target	sm_90a

	.elftype	@"ET_EXEC"


//--------------------- .note.nv.tkinfo           --------------------------
	.section	.note.nv.tkinfo,"",@"SHT_NOTE"
	.sectionflags	@"SHF_NOTE_NV_TKINFO"
	.tkinfo
        /*0018*/ 	.word	0x00000002
        /*0030*/ 	.string	""
        /*0030*/ 	.string	"ptxas"
        /*0030*/ 	.string	"Cuda compilation tools, release 13.0, V13.0.88"
        /*0030*/ 	.string	"Build cuda_13.0.r13.0/compiler.36424714_0"
        /*0030*/ 	.string	"-arch sm_90a -m 64 "



//--------------------- .note.nv.cuinfo           --------------------------
	.section	.note.nv.cuinfo,"",@"SHT_NOTE"
	.sectionflags	@"SHF_NOTE_NV_CUINFO"
        /*0018*/ 	.short	0x0002
        /*001a*/ 	.short	0x005a
        /*001c*/ 	.short	0x0082
	.zero		2


//--------------------- .nv.info                  --------------------------
	.section	.nv.info,"",@"SHT_CUDA_INFO"
	.align	4


	//----- nvinfo : EIATTR_REGCOUNT
	.align		4
        /*0000*/ 	.byte	0x04, 0x2f
        /*0002*/ 	.short	(.L_15 - .L_14)
	.align		4
.L_14:
        /*0004*/ 	.word	index@(_ZN7cutlass13device_kernelINS_4gemm6kernel13GemmUniversalIN4cute5tupleIJiiiiEEENS1_10collective13CollectiveMmaINS1_34MainloopSm90TmaGmmaWarpSpecializedILi5ENS5_IJNS4_1CILi1EEESB_SB_EEENS1_35KernelTmaWarpSpecializedCooperativeEEENS5_IJNSA_ILi128EEENSA_ILi256EEESF_EEEaNS5_IJlSB_lEEEaSI_NS4_8TiledMMAINS4_8MMA_AtomIJNS4_4SM904GMMA27MMA_64x256x32_S32S8S8_SS_TNEEEENS4_6LayoutINS5_IJNSA_ILi2EEESB_SB_EEENS5_IJSB_NSA_ILi0EEESS_EEEEENS5_IJNS4_10UnderscoreESV_SV_EEEEENS4_13SM90_TMA_LOADENS4_14ComposedLayoutINS4_7SwizzleILi3ELi4ELi3EEENS4_18smem_ptr_flag_bitsILi8EEENSP_INS5_IJNSA_ILi8EEESF_EEENS5_IJSF_SB_EEEEEEEvNS4_8identityESY_S18_vS19_EENS_8epilogue10collective6detail29Sm90TmaWarpSpecializedAdapterINS1C_15DefaultEpilogueIaSI_SI_NS1B_6thread17LinearCombinationIaLi1EiiLNS1G_9ScaleType4KindE0ELNS_15FloatRoundStyleE2EaEENS1_15EpilogueDefaultEEEEEvvEEEEvNT_6ParamsE)
        /*0008*/ 	.word	0x000000a8


	//----- nvinfo : EIATTR_FRAME_SIZE
	.align		4
.L_15:
        /*000c*/ 	.byte	0x04, 0x11
        /*000e*/ 	.short	(.L_17 - .L_16)
	.align		4
.L_16:
        /*0010*/ 	.word	index@(_ZN7cutlass13device_kernelINS_4gemm6kernel13GemmUniversalIN4cute5tupleIJiiiiEEENS1_10collective13CollectiveMmaINS1_34MainloopSm90TmaGmmaWarpSpecializedILi5ENS5_IJNS4_1CILi1EEESB_SB_EEENS1_35KernelTmaWarpSpecializedCooperativeEEENS5_IJNSA_ILi128EEENSA_ILi256EEESF_EEEaNS5_IJlSB_lEEEaSI_NS4_8TiledMMAINS4_8MMA_AtomIJNS4_4SM904GMMA27MMA_64x256x32_S32S8S8_SS_TNEEEENS4_6LayoutINS5_IJNSA_ILi2EEESB_SB_EEENS5_IJSB_NSA_ILi0EEESS_EEEEENS5_IJNS4_10UnderscoreESV_SV_EEEEENS4_13SM90_TMA_LOADENS4_14ComposedLayoutINS4_7SwizzleILi3ELi4ELi3EEENS4_18smem_ptr_flag_bitsILi8EEENSP_INS5_IJNSA_ILi8EEESF_EEENS5_IJSF_SB_EEEEEEEvNS4_8identityESY_S18_vS19_EENS_8epilogue10collective6detail29Sm90TmaWarpSpecializedAdapterINS1C_15DefaultEpilogueIaSI_SI_NS1B_6thread17LinearCombinationIaLi1EiiLNS1G_9ScaleType4KindE0ELNS_15FloatRoundStyleE2EaEENS1_15EpilogueDefaultEEEEEvvEEEEvNT_6ParamsE)
        /*0014*/ 	.word	0x00000000


	//----- nvinfo : EIATTR_MIN_STACK_SIZE
	.align		4
.L_17:
        /*0018*/ 	.byte	0x04, 0x12
        /*001a*/ 	.short	(.L_19 - .L_18)
	.align		4
.L_18:
        /*001c*/ 	.word	index@(_ZN7cutlass13device_kernelINS_4gemm6kernel13GemmUniversalIN4cute5tupleIJiiiiEEENS1_10collective13CollectiveMmaINS1_34MainloopSm90TmaGmmaWarpSpecializedILi5ENS5_IJNS4_1CILi1EEESB_SB_EEENS1_35KernelTmaWarpSpecializedCooperativeEEENS5_IJNSA_ILi128EEENSA_ILi256EEESF_EEEaNS5_IJlSB_lEEEaSI_NS4_8TiledMMAINS4_8MMA_AtomIJNS4_4SM904GMMA27MMA_64x256x32_S32S8S8_SS_TNEEEENS4_6LayoutINS5_IJNSA_ILi2EEESB_SB_EEENS5_IJSB_NSA_ILi0EEESS_EEEEENS5_IJNS4_10UnderscoreESV_SV_EEEEENS4_13SM90_TMA_LOADENS4_14ComposedLayoutINS4_7SwizzleILi3ELi4ELi3EEENS4_18smem_ptr_flag_bitsILi8EEENSP_INS5_IJNSA_ILi8EEESF_EEENS5_IJSF_SB_EEEEEEEvNS4_8identityESY_S18_vS19_EENS_8epilogue10collective6detail29Sm90TmaWarpSpecializedAdapterINS1C_15DefaultEpilogueIaSI_SI_NS1B_6thread17LinearCombinationIaLi1EiiLNS1G_9ScaleType4KindE0ELNS_15FloatRoundStyleE2EaEENS1_15EpilogueDefaultEEEEEvvEEEEvNT_6ParamsE)
        /*0020*/ 	.word	0x00000000
.L_19:


//--------------------- .nv.compat                --------------------------
	.section	.nv.compat,"",@"SHT_CUDA_COMPAT_INFO"
	.align	4
        /*0000*/ 	.byte	0x02, 0x09, 0x01, 0x00, 0x02, 0x02, 0x04, 0x00, 0x02, 0x05, 0x05, 0x00, 0x03, 0x07, 0x01, 0x01
        /*0010*/ 	.byte	0x02, 0x03, 0x01, 0x00, 0x02, 0x06, 0x01, 0x00, 0x04, 0x0b, 0x08, 0x00, 0x00, 0x00, 0x00, 0x00
        /*0020*/ 	.byte	0x00, 0x00, 0x00, 0x00


//--------------------- .nv.info._ZN7cutlass13device_kernelINS_4gemm6kernel13GemmUniversalIN4cute5tupleIJiiiiEEENS1_10collective13CollectiveMmaINS1_34MainloopSm90TmaGmmaWarpSpecializedILi5ENS5_IJNS4_1CILi1EEESB_SB_EEENS1_35KernelTmaWarpSpecializedCooperativeEEENS5_IJNSA_ILi128EEENSA_ILi256EEESF_EEEaNS5_IJlSB_lEEEaSI_NS4_8TiledMMAINS4_8MMA_AtomIJNS4_4SM904GMMA27MMA_64x256x32_S32S8S8_SS_TNEEEENS4_6LayoutINS5_IJNSA_ILi2EEESB_SB_EEENS5_IJSB_NSA_ILi0EEESS_EEEEENS5_IJNS4_10UnderscoreESV_SV_EEEEENS4_13SM90_TMA_LOADENS4_14ComposedLayoutINS4_7SwizzleILi3ELi4ELi3EEENS4_18smem_ptr_flag_bitsILi8EEENSP_INS5_IJNSA_ILi8EEESF_EEENS5_IJSF_SB_EEEEEEEvNS4_8identityESY_S18_vS19_EENS_8epilogue10collective6detail29Sm90TmaWarpSpecializedAdapterINS1C_15DefaultEpilogueIaSI_SI_NS1B_6thread17LinearCombinationIaLi1EiiLNS1G_9ScaleType4KindE0ELNS_15FloatRoundStyleE2EaEENS1_15EpilogueDefaultEEEEEvvEEEEvNT_6ParamsE --------------------------
	.section	.nv.info._ZN7cutlass13device_kernelINS_4gemm6kernel13GemmUniversalIN4cute5tupleIJiiiiEEENS1_10collective13CollectiveMmaINS1_34MainloopSm90TmaGmmaWarpSpecializedILi5ENS5_IJNS4_1CILi1EEESB_SB_EEENS1_35KernelTmaWarpSpecializedCooperativeEEENS5_IJNSA_ILi128EEENSA_ILi256EEESF_EEEaNS5_IJlSB_lEEEaSI_NS4_8TiledMMAINS4_8MMA_AtomIJNS4_4SM904GMMA27MMA_64x256x32_S32S8S8_SS_TNEEEENS4_6LayoutINS5_IJNSA_ILi2EEESB_SB_EEENS5_IJSB_NSA_ILi0EEESS_EEEEENS5_IJNS4_10UnderscoreESV_SV_EEEEENS4_13SM90_TMA_LOADENS4_14ComposedLayoutINS4_7SwizzleILi3ELi4ELi3EEENS4_18smem_ptr_flag_bitsILi8EEENSP_INS5_IJNSA_ILi8EEESF_EEENS5_IJSF_SB_EEEEEEEvNS4_8identityESY_S18_vS19_EENS_8epilogue10collective6detail29Sm90TmaWarpSpecializedAdapterINS1C_15DefaultEpilogueIaSI_SI_NS1B_6thread17LinearCombinationIaLi1EiiLNS1G_9ScaleType4KindE0ELNS_15FloatRoundStyleE2EaEENS1_15EpilogueDefaultEEEEEvvEEEEvNT_6ParamsE,"",@"SHT_CUDA_INFO"
	.sectionflags	@""
	.align	4


	//----- nvinfo : EIATTR_CUDA_API_VERSION
	.align		4
        /*0000*/ 	.byte	0x04, 0x37
        /*0002*/ 	.short	(.L_21 - .L_20)
.L_20:
        /*0004*/ 	.word	0x00000082


	//----- nvinfo : EIATTR_KPARAM_INFO
	.align		4
.L_21:
        /*0008*/ 	.byte	0x04, 0x17
        /*000a*/ 	.short	(.L_23 - .L_22)
.L_22:
        /*000c*/ 	.word	0x00000000
        /*0010*/ 	.short	0x0000
        /*0012*/ 	.short	0x0070
        /*0014*/ 	.byte	0x00, 0xf0, 0x01, 0x10


	//----- nvinfo : EIATTR_SPARSE_MMA_MASK
	.align		4
.L_23:
        /*0018*/ 	.byte	0x03, 0x50
        /*001a*/ 	.short	0x0000


	//----- nvinfo : EIATTR_MAXREG_COUNT
	.align		4
        /*001c*/ 	.byte	0x03, 0x1b
        /*001e*/ 	.short	0x00a8


	//----- nvinfo : EIATTR_NUM_BARRIERS
	.align		4
        /*0020*/ 	.byte	0x02, 0x4c
        /*0022*/ 	.byte	0x01
	.zero		1


	//----- nvinfo : EIATTR_EXTERNS
	.align		4
        /*0024*/ 	.byte	0x04, 0x0f
        /*0026*/ 	.short	(.L_25 - .L_24)


	//   ....[0]....
	.align		4
.L_24:
        /*0028*/ 	.word	index@(__assertfail)


	//----- nvinfo : EIATTR_MERCURY_ISA_VERSION
	.align		4
.L_25:
        /*002c*/ 	.byte	0x03, 0x5f
        /*002e*/ 	.short	0x0101


	//----- nvinfo : EIATTR_INT_WARP_WIDE_INSTR_OFFSETS
	.align		4
        /*0030*/ 	.byte	0x04, 0x31
        /*0032*/ 	.short	(.L_27 - .L_26)


	//   ....[0]....
.L_26:
        /*0034*/ 	.word	0x000003d0


	//   ....[1]....
        /*0038*/ 	.word	0x00000400


	//   ....[2]....
        /*003c*/ 	.word	0x000004e0


	//----- nvinfo : EIATTR_COOP_GROUP_MASK_REGIDS
	.align		4
.L_27:
        /*0040*/ 	.byte	0x04, 0x29
        /*0042*/ 	.short	(.L_29 - .L_28)


	//   ....[0]....
.L_28:
        /*0044*/ 	.word	0xffffffff


	//   ....[1]....
        /*0048*/ 	.word	0xffffffff


	//   ....[2]....
        /*004c*/ 	.word	0xffffffff


	//   ....[3]....
        /*0050*/ 	.word	0xffffffff


	//   ....[4]....
        /*0054*/ 	.word	0xffffffff


	//----- nvinfo : EIATTR_COOP_GROUP_INSTR_OFFSETS
	.align		4
.L_29:
        /*0058*/ 	.byte	0x04, 0x28
        /*005a*/ 	.short	(.L_31 - .L_30)


	//   ....[0]....
.L_30:
        /*005c*/ 	.word	0x00000060


	//   ....[1]....
        /*0060*/ 	.word	0x00000070


	//   ....[2]....
        /*0064*/ 	.word	0x00000130


	//   ....[3]....
        /*0068*/ 	.word	0x000002e0


	//   ....[4]....
        /*006c*/ 	.word	0x00000f90


	//----- nvinfo : EIATTR_REG_RECONFIG
	.align		4
.L_31:
        /*0070*/ 	.byte	0x01, 0x54
	.zero		2


	//----- nvinfo : EIATTR_SYSCALL_OFFSETS
	.align		4
        /*0074*/ 	.byte	0x04, 0x46
        /*0076*/ 	.short	(.L_33 - .L_32)


	//   ....[0]....
.L_32:
        /*0078*/ 	.word	0x00001150


	//----- nvinfo : EIATTR_MBARRIER_INSTR_OFFSETS
	.align		4
.L_33:
        /*007c*/ 	.byte	0x04, 0x39
        /*007e*/ 	.short	(.L_35 - .L_34)


	//   ....[0]....
.L_34:
        /*0080*/ 	.word	0x00000230
        /*0084*/ 	.word	0x000000ff
        /*0088*/ 	.word	0x00000000
        /*008c*/ 	.short	0x0100
        /*008e*/ 	.byte	0x08
	.zero		1


	//   ....[1]....
        /*0090*/ 	.word	0x00000240
        /*0094*/ 	.word	0x000000ff
        /*0098*/ 	.word	0x00000028
        /*009c*/ 	.short	0x0100
        /*009e*/ 	.byte	0x08
	.zero		1


	//   ....[2]....
        /*00a0*/ 	.word	0x00000250
        /*00a4*/ 	.word	0x000000ff
        /*00a8*/ 	.word	0x00000008
        /*00ac*/ 	.short	0x0100
        /*00ae*/ 	.byte	0x08
	.zero		1


	//   ....[3]....
        /*00b0*/ 	.word	0x00000260
        /*00b4*/ 	.word	0x000000ff
        /*00b8*/ 	.word	0x00000030
        /*00bc*/ 	.short	0x0100
        /*00be*/ 	.byte	0x08
	.zero		1


	//   ....[4]....
        /*00c0*/ 	.word	0x00000270
        /*00c4*/ 	.word	0x000000ff
        /*00c8*/ 	.word	0x00000010
        /*00cc*/ 	.short	0x0100
        /*00ce*/ 	.byte	0x08
	.zero		1


	//   ....[5]....
        /*00d0*/ 	.word	0x00000280
        /*00d4*/ 	.word	0x000000ff
        /*00d8*/ 	.word	0x00000038
        /*00dc*/ 	.short	0x0100
        /*00de*/ 	.byte	0x08
	.zero		1


	//   ....[6]....
        /*00e0*/ 	.word	0x00000290
        /*00e4*/ 	.word	0x000000ff
        /*00e8*/ 	.word	0x00000018
        /*00ec*/ 	.short	0x0100
        /*00ee*/ 	.byte	0x08
	.zero		1


	//   ....[7]....
        /*00f0*/ 	.word	0x000002a0
        /*00f4*/ 	.word	0x000000ff
        /*00f8*/ 	.word	0x00000040
        /*00fc*/ 	.short	0x0100
        /*00fe*/ 	.byte	0x08
	.zero		1


	//   ....[8]....
        /*0100*/ 	.word	0x000002b0
        /*0104*/ 	.word	0x000000ff
        /*0108*/ 	.word	0x00000020
        /*010c*/ 	.short	0x0100
        /*010e*/ 	.byte	0x08
	.zero		1


	//   ....[9]....
        /*0110*/ 	.word	0x000002c0
        /*0114*/ 	.word	0x000000ff
        /*0118*/ 	.word	0x00000048
        /*011c*/ 	.short	0x0100
        /*011e*/ 	.byte	0x08
	.zero		1


	//   ....[10]....
        /*0120*/ 	.word	0x00000550
        /*0124*/ 	.word	0x000000ff
        /*0128*/ 	.word	0x00000060
        /*012c*/ 	.short	0x0100
        /*012e*/ 	.byte	0x06
	.zero		1


	//   ....[11]....
        /*0130*/ 	.word	0x000005b0
        /*0134*/ 	.word	0x000000ff
        /*0138*/ 	.word	0x00000068
        /*013c*/ 	.short	0x0100
        /*013e*/ 	.byte	0x06
	.zero		1


	//   ....[12]....
        /*0140*/ 	.word	0x00001220
        /*0144*/ 	.word	0x00000003
        /*0148*/ 	.word	0x00000000
        /*014c*/ 	.short	0x010a
        /*014e*/ 	.byte	0x3f
	.zero		1


	//   ....[13]....
        /*0150*/ 	.word	0x00001260
        /*0154*/ 	.word	0x00000003
        /*0158*/ 	.word	0x00000000
        /*015c*/ 	.short	0x010a
        /*015e*/ 	.byte	0x3f
	.zero		1


	//   ....[14]....
        /*0160*/ 	.word	0x00001630
        /*0164*/ 	.word	0x00000005
        /*0168*/ 	.word	0x00000000
        /*016c*/ 	.short	0x010a
        /*016e*/ 	.byte	0x3f
	.zero		1


	//   ....[15]....
        /*0170*/ 	.word	0x00001670
        /*0174*/ 	.word	0x00000005
        /*0178*/ 	.word	0x00000000
        /*017c*/ 	.short	0x010a
        /*017e*/ 	.byte	0x3f
	.zero		1


	//   ....[16]....
        /*0180*/ 	.word	0x000018d0
        /*0184*/ 	.word	0x00000004
        /*0188*/ 	.word	0x00000000
        /*018c*/ 	.short	0x0101
        /*018e*/ 	.byte	0x3f
	.zero		1


	//   ....[17]....
        /*0190*/ 	.word	0x00001ab0
        /*0194*/ 	.word	0x00000000
        /*0198*/ 	.word	0x00000000
        /*019c*/ 	.short	0x0101
        /*019e*/ 	.byte	0x3f
	.zero		1


	//   ....[18]....
        /*01a0*/ 	.word	0x00009040
        /*01a4*/ 	.word	0x0000000e
        /*01a8*/ 	.word	0x00000028
        /*01ac*/ 	.short	0x010a
        /*01ae*/ 	.byte	0x3f
	.zero		1


	//   ....[19]....
        /*01b0*/ 	.word	0x000093c0
        /*01b4*/ 	.word	0x00000006
        /*01b8*/ 	.word	0x00000068
        /*01bc*/ 	.short	0x0101
        /*01be*/ 	.byte	0x3f
	.zero		1


	//   ....[20]....
        /*01c0*/ 	.word	0x00009af0
        /*01c4*/ 	.word	0x00000007
        /*01c8*/ 	.word	0x00000000
        /*01cc*/ 	.short	0x010a
        /*01ce*/ 	.byte	0x3f
	.zero		1


	//   ....[21]....
        /*01d0*/ 	.word	0x00009b70
        /*01d4*/ 	.word	0x00000009
        /*01d8*/ 	.word	0x00000000
        /*01dc*/ 	.short	0x010a
        /*01de*/ 	.byte	0x3f
	.zero		1


	//   ....[22]....
        /*01e0*/ 	.word	0x00009c00
        /*01e4*/ 	.word	0x00000006
        /*01e8*/ 	.word	0x00000000
        /*01ec*/ 	.short	0x010a
        /*01ee*/ 	.byte	0x3f
	.zero		1


	//   ....[23]....
        /*01f0*/ 	.word	0x00009c90
        /*01f4*/ 	.word	0x00000009
        /*01f8*/ 	.word	0x00000000
        /*01fc*/ 	.short	0x010a
        /*01fe*/ 	.byte	0x3f
	.zero		1


	//   ....[24]....
        /*0200*/ 	.word	0x00009d20
        /*0204*/ 	.word	0x00000003
        /*0208*/ 	.word	0x00000000
        /*020c*/ 	.short	0x010a
        /*020e*/ 	.byte	0x3f
	.zero		1


	//   ....[25]....
        /*0210*/ 	.word	0x00009d80
        /*0214*/ 	.word	0x00000003
        /*0218*/ 	.word	0x00000000
        /*021c*/ 	.short	0x010a
        /*021e*/ 	.byte	0x3f
	.zero		1


	//   ....[26]....
        /*0220*/ 	.word	0x00009dd0
        /*0224*/ 	.word	0x00000005
        /*0228*/ 	.word	0x00000000
        /*022c*/ 	.short	0x010a
        /*022e*/ 	.byte	0x3f
	.zero		1


	//   ....[27]....
        /*0230*/ 	.word	0x00009ea0
        /*0234*/ 	.word	0x0000000e
        /*0238*/ 	.word	0x00000028
        /*023c*/ 	.short	0x010a
        /*023e*/ 	.byte	0x3f
	.zero		1


	//   ....[28]....
        /*0240*/ 	.word	0x00009f70
        /*0244*/ 	.word	0x00000007
        /*0248*/ 	.word	0x00000000
        /*024c*/ 	.short	0x010a
        /*024e*/ 	.byte	0x3f
	.zero		1


	//   ....[29]....
        /*0250*/ 	.word	0x00009fc0
        /*0254*/ 	.word	0x00000009
        /*0258*/ 	.word	0x00000000
        /*025c*/ 	.short	0x010a
        /*025e*/ 	.byte	0x3f
	.zero		1


	//   ....[30]....
        /*0260*/ 	.word	0x0000a010
        /*0264*/ 	.word	0x00000006
        /*0268*/ 	.word	0x00000000
        /*026c*/ 	.short	0x010a
        /*026e*/ 	.byte	0x3f
	.zero		1


	//   ....[31]....
        /*0270*/ 	.word	0x0000a060
        /*0274*/ 	.word	0x00000009
        /*0278*/ 	.word	0x00000000
        /*027c*/ 	.short	0x010a
        /*027e*/ 	.byte	0x3f
	.zero		1


	//----- nvinfo : EIATTR_NUM_MBARRIERS
	.align		4
.L_35:
        /*0280*/ 	.byte	0x03, 0x38
        /*0282*/ 	.short	0x000c


	//----- nvinfo : EIATTR_EXIT_INSTR_OFFSETS
	.align		4
        /*0284*/ 	.byte	0x04, 0x1c
        /*0286*/ 	.short	(.L_37 - .L_36)


	//   ....[0]....
.L_36:
        /*0288*/ 	.word	0x00000600


	//   ....[1]....
        /*028c*/ 	.word	0x00000ed0


	//   ....[2]....
        /*0290*/ 	.word	0x000086b0


	//   ....[3]....
        /*0294*/ 	.word	0x00008ce0


	//   ....[4]....
        /*0298*/ 	.word	0x00009d70


	//----- nvinfo : EIATTR_MAX_THREADS
	.align		4
.L_37:
        /*029c*/ 	.byte	0x04, 0x05
        /*029e*/ 	.short	(.L_39 - .L_38)
.L_38:
        /*02a0*/ 	.word	0x00000180
        /*02a4*/ 	.word	0x00000001
        /*02a8*/ 	.word	0x00000001


	//----- nvinfo : EIATTR_CRS_STACK_SIZE
	.align		4
.L_39:
        /*02ac*/ 	.byte	0x04, 0x1e
        /*02ae*/ 	.short	(.L_41 - .L_40)
.L_40:
        /*02b0*/ 	.word	0x00000000


	//----- nvinfo : EIATTR_CBANK_PARAM_SIZE
	.align		4
.L_41:
        /*02b4*/ 	.byte	0x03, 0x19
        /*02b6*/ 	.short	0x0470


	//----- nvinfo : EIATTR_PARAM_CBANK
	.align		4
        /*02b8*/ 	.byte	0x04, 0x0a
        /*02ba*/ 	.short	(.L_43 - .L_42)
	.align		4
.L_42:
        /*02bc*/ 	.word	index@(.nv.constant0._ZN7cutlass13device_kernelINS_4gemm6kernel13GemmUniversalIN4cute5tupleIJiiiiEEENS1_10collective13CollectiveMmaINS1_34MainloopSm90TmaGmmaWarpSpecializedILi5ENS5_IJNS4_1CILi1EEESB_SB_EEENS1_35KernelTmaWarpSpecializedCooperativeEEENS5_IJNSA_ILi128EEENSA_ILi256EEESF_EEEaNS5_IJlSB_lEEEaSI_NS4_8TiledMMAINS4_8MMA_AtomIJNS4_4SM904GMMA27MMA_64x256x32_S32S8S8_SS_TNEEEENS4_6LayoutINS5_IJNSA_ILi2EEESB_SB_EEENS5_IJSB_NSA_ILi0EEESS_EEEEENS5_IJNS4_10UnderscoreESV_SV_EEEEENS4_13SM90_TMA_LOADENS4_14ComposedLayoutINS4_7SwizzleILi3ELi4ELi3EEENS4_18smem_ptr_flag_bitsILi8EEENSP_INS5_IJNSA_ILi8EEESF_EEENS5_IJSF_SB_EEEEEEEvNS4_8identityESY_S18_vS19_EENS_8epilogue10collective6detail29Sm90TmaWarpSpecializedAdapterINS1C_15DefaultEpilogueIaSI_SI_NS1B_6thread17LinearCombinationIaLi1EiiLNS1G_9ScaleType4KindE0ELNS_15FloatRoundStyleE2EaEENS1_15EpilogueDefaultEEEEEvvEEEEvNT_6ParamsE)
        /*02c0*/ 	.short	0x0210
        /*02c2*/ 	.short	0x0470


	//----- nvinfo : EIATTR_SW_WAR
	.align		4
.L_43:
        /*02c4*/ 	.byte	0x04, 0x36
        /*02c6*/ 	.short	(.L_45 - .L_44)
.L_44:
        /*02c8*/ 	.word	0x00000008
.L_45:


//--------------------- .nv.callgraph             --------------------------
	.section	.nv.callgraph,"",@"SHT_CUDA_CALLGRAPH"
	.align	4
	.sectionentsize	8
	.align		4
        /*0000*/ 	.word	0x00000000
	.align		4
        /*0004*/ 	.word	0xffffffff
	.align		4
        /*0008*/ 	.word	index@(_ZN7cutlass13device_kernelINS_4gemm6kernel13GemmUniversalIN4cute5tupleIJiiiiEEENS1_10collective13CollectiveMmaINS1_34MainloopSm90TmaGmmaWarpSpecializedILi5ENS5_IJNS4_1CILi1EEESB_SB_EEENS1_35KernelTmaWarpSpecializedCooperativeEEENS5_IJNSA_ILi128EEENSA_ILi256EEESF_EEEaNS5_IJlSB_lEEEaSI_NS4_8TiledMMAINS4_8MMA_AtomIJNS4_4SM904GMMA27MMA_64x256x32_S32S8S8_SS_TNEEEENS4_6LayoutINS5_IJNSA_ILi2EEESB_SB_EEENS5_IJSB_NSA_ILi0EEESS_EEEEENS5_IJNS4_10UnderscoreESV_SV_EEEEENS4_13SM90_TMA_LOADENS4_14ComposedLayoutINS4_7SwizzleILi3ELi4ELi3EEENS4_18smem_ptr_flag_bitsILi8EEENSP_INS5_IJNSA_ILi8EEESF_EEENS5_IJSF_SB_EEEEEEEvNS4_8identityESY_S18_vS19_EENS_8epilogue10collective6detail29Sm90TmaWarpSpecializedAdapterINS1C_15DefaultEpilogueIaSI_SI_NS1B_6thread17LinearCombinationIaLi1EiiLNS1G_9ScaleType4KindE0ELNS_15FloatRoundStyleE2EaEENS1_15EpilogueDefaultEEEEEvvEEEEvNT_6ParamsE)
	.align		4
        /*000c*/ 	.word	index@(__assertfail)
	.align		4
        /*0010*/ 	.word	0x00000000
	.align		4
        /*0014*/ 	.word	0xfffffffe
	.align		4
        /*0018*/ 	.word	0x00000000
	.align		4
        /*001c*/ 	.word	0xfffffffd
	.align		4
        /*0020*/ 	.word	0x00000000
	.align		4
        /*0024*/ 	.word	0xfffffffc


//--------------------- .nv.constant4             --------------------------
	.section	.nv.constant4,"a",@progbits
	.align	8
	.align		8
.nv.constant4:
        /*0000*/ 	.dword	__assertfail
	.align		8
        /*0008*/ 	.dword	__unnamed_1
	.align		8
        /*0010*/ 	.dword	_ZN40_INTERNAL_3f7f4b57_4_k_cu_05b6e1f2_231944cuda3std3__45__cpo5beginE
	.align		8
        /*0018*/ 	.dword	_ZN40_INTERNAL_3f7f4b57_4_k_cu_05b6e1f2_231944cuda3std3__45__cpo3endE
	.align		8
        /*0020*/ 	.dword	_ZN40_INTERNAL_3f7f4b57_4_k_cu_05b6e1f2_231944cuda3std3__45__cpo6cbeginE
	.align		8
        /*0028*/ 	.dword	_ZN40_INTERNAL_3f7f4b57_4_k_cu_05b6e1f2_231944cuda3std3__45__cpo4cendE
	.align		8
        /*0030*/ 	.dword	_ZN40_INTERNAL_3f7f4b57_4_k_cu_05b6e1f2_231944cuda3std3__442_GLOBAL__N__3f7f4b57_4_k_cu_05b6e1f2_231946ignoreE
	.align		8
        /*0038*/ 	.dword	_ZN40_INTERNAL_3f7f4b57_4_k_cu_05b6e1f2_231944cuda3std3__419piecewise_constructE
	.align		8
        /*0040*/ 	.dword	_ZN40_INTERNAL_3f7f4b57_4_k_cu_05b6e1f2_231944cuda3std3__48in_placeE
	.align		8
        /*0048*/ 	.dword	_ZN40_INTERNAL_3f7f4b57_4_k_cu_05b6e1f2_231944cuda3std6ranges3__45__cpo4swapE
	.align		8
        /*0050*/ 	.dword	_ZN40_INTERNAL_3f7f4b57_4_k_cu_05b6e1f2_231944cuda3std6ranges3__45__cpo9iter_moveE
	.align		8
        /*0058*/ 	.dword	_ZN40_INTERNAL_3f7f4b57_4_k_cu_05b6e1f2_231944cute7productE
	.align		8
        /*0060*/ 	.dword	_ZN40_INTERNAL_3f7f4b57_4_k_cu_05b6e1f2_231944cute1_E
	.align		8
        /*0068*/ 	.dword	$str$22
	.align		8
        /*0070*/ 	.dword	$str$23


//--------------------- .text._ZN7cutlass13device_kernelINS_4gemm6kernel13GemmUniversalIN4cute5tupleIJiiiiEEENS1_10collective13CollectiveMmaINS1_34MainloopSm90TmaGmmaWarpSpecializedILi5ENS5_IJNS4_1CILi1EEESB_SB_EEENS1_35KernelTmaWarpSpecializedCooperativeEEENS5_IJNSA_ILi128EEENSA_ILi256EEESF_EEEaNS5_IJlSB_lEEEaSI_NS4_8TiledMMAINS4_8MMA_AtomIJNS4_4SM904GMMA27MMA_64x256x32_S32S8S8_SS_TNEEEENS4_6LayoutINS5_IJNSA_ILi2EEESB_SB_EEENS5_IJSB_NSA_ILi0EEESS_EEEEENS5_IJNS4_10UnderscoreESV_SV_EEEEENS4_13SM90_TMA_LOADENS4_14ComposedLayoutINS4_7SwizzleILi3ELi4ELi3EEENS4_18smem_ptr_flag_bitsILi8EEENSP_INS5_IJNSA_ILi8EEESF_EEENS5_IJSF_SB_EEEEEEEvNS4_8identityESY_S18_vS19_EENS_8epilogue10collective6detail29Sm90TmaWarpSpecializedAdapterINS1C_15DefaultEpilogueIaSI_SI_NS1B_6thread17LinearCombinationIaLi1EiiLNS1G_9ScaleType4KindE0ELNS_15FloatRoundStyleE2EaEENS1_15EpilogueDefaultEEEEEvvEEEEvNT_6ParamsE --------------------------
	.section	.text._ZN7cutlass13device_kernelINS_4gemm6kernel13GemmUniversalIN4cute5tupleIJiiiiEEENS1_10collective13CollectiveMmaINS1_34MainloopSm90TmaGmmaWarpSpecializedILi5ENS5_IJNS4_1CILi1EEESB_SB_EEENS1_35KernelTmaWarpSpecializedCooperativeEEENS5_IJNSA_ILi128EEENSA_ILi256EEESF_EEEaNS5_IJlSB_lEEEaSI_NS4_8TiledMMAINS4_8MMA_AtomIJNS4_4SM904GMMA27MMA_64x256x32_S32S8S8_SS_TNEEEENS4_6LayoutINS5_IJNSA_ILi2EEESB_SB_EEENS5_IJSB_NSA_ILi0EEESS_EEEEENS5_IJNS4_10UnderscoreESV_SV_EEEEENS4_13SM90_TMA_LOADENS4_14ComposedLayoutINS4_7SwizzleILi3ELi4ELi3EEENS4_18smem_ptr_flag_bitsILi8EEENSP_INS5_IJNSA_ILi8EEESF_EEENS5_IJSF_SB_EEEEEEEvNS4_8identityESY_S18_vS19_EENS_8epilogue10collective6detail29Sm90TmaWarpSpecializedAdapterINS1C_15DefaultEpilogueIaSI_SI_NS1B_6thread17LinearCombinationIaLi1EiiLNS1G_9ScaleType4KindE0ELNS_15FloatRoundStyleE2EaEENS1_15EpilogueDefaultEEEEEvvEEEEvNT_6ParamsE,"ax",@progbits
	.align	128
.text._ZN7cutlass13device_kernelINS_4gemm6kernel13GemmUniversalIN4cute5tupleIJiiiiEEENS1_10collective13CollectiveMmaINS1_34MainloopSm90TmaGmmaWarpSpecializedILi5ENS5_IJNS4_1CILi1EEESB_SB_EEENS1_35KernelTmaWarpSpecializedCooperativeEEENS5_IJNSA_ILi128EEENSA_ILi256EEESF_EEEaNS5_IJlSB_lEEEaSI_NS4_8TiledMMAINS4_8MMA_AtomIJNS4_4SM904GMMA27MMA_64x256x32_S32S8S8_SS_TNEEEENS4_6LayoutINS5_IJNSA_ILi2EEESB_SB_EEENS5_IJSB_NSA_ILi0EEESS_EEEEENS5_IJNS4_10UnderscoreESV_SV_EEEEENS4_13SM90_TMA_LOADENS4_14ComposedLayoutINS4_7SwizzleILi3ELi4ELi3EEENS4_18smem_ptr_flag_bitsILi8EEENSP_INS5_IJNSA_ILi8EEESF_EEENS5_IJSF_SB_EEEEEEEvNS4_8identityESY_S18_vS19_EENS_8epilogue10collective6detail29Sm90TmaWarpSpecializedAdapterINS1C_15DefaultEpilogueIaSI_SI_NS1B_6thread17LinearCombinationIaLi1EiiLNS1G_9ScaleType4KindE0ELNS_15FloatRoundStyleE2EaEENS1_15EpilogueDefaultEEEEEvvEEEEvNT_6ParamsE:
        .type           _ZN7cutlass13device_kernelINS_4gemm6kernel13GemmUniversalIN4cute5tupleIJiiiiEEENS1_10collective13CollectiveMmaINS1_34MainloopSm90TmaGmmaWarpSpecializedILi5ENS5_IJNS4_1CILi1EEESB_SB_EEENS1_35KernelTmaWarpSpecializedCooperativeEEENS5_IJNSA_ILi128EEENSA_ILi256EEESF_EEEaNS5_IJlSB_lEEEaSI_NS4_8TiledMMAINS4_8MMA_AtomIJNS4_4SM904GMMA27MMA_64x256x32_S32S8S8_SS_TNEEEENS4_6LayoutINS5_IJNSA_ILi2EEESB_SB_EEENS5_IJSB_NSA_ILi0EEESS_EEEEENS5_IJNS4_10UnderscoreESV_SV_EEEEENS4_13SM90_TMA_LOADENS4_14ComposedLayoutINS4_7SwizzleILi3ELi4ELi3EEENS4_18smem_ptr_flag_bitsILi8EEENSP_INS5_IJNSA_ILi8EEESF_EEENS5_IJSF_SB_EEEEEEEvNS4_8identityESY_S18_vS19_EENS_8epilogue10collective6detail29Sm90TmaWarpSpecializedAdapterINS1C_15DefaultEpilogueIaSI_SI_NS1B_6thread17LinearCombinationIaLi1EiiLNS1G_9ScaleType4KindE0ELNS_15FloatRoundStyleE2EaEENS1_15EpilogueDefaultEEEEEvvEEEEvNT_6ParamsE,@function
        .size           _ZN7cutlass13device_kernelINS_4gemm6kernel13GemmUniversalIN4cute5tupleIJiiiiEEENS1_10collective13CollectiveMmaINS1_34MainloopSm90TmaGmmaWarpSpecializedILi5ENS5_IJNS4_1CILi1EEESB_SB_EEENS1_35KernelTmaWarpSpecializedCooperativeEEENS5_IJNSA_ILi128EEENSA_ILi256EEESF_EEEaNS5_IJlSB_lEEEaSI_NS4_8TiledMMAINS4_8MMA_AtomIJNS4_4SM904GMMA27MMA_64x256x32_S32S8S8_SS_TNEEEENS4_6LayoutINS5_IJNSA_ILi2EEESB_SB_EEENS5_IJSB_NSA_ILi0EEESS_EEEEENS5_IJNS4_10UnderscoreESV_SV_EEEEENS4_13SM90_TMA_LOADENS4_14ComposedLayoutINS4_7SwizzleILi3ELi4ELi3EEENS4_18smem_ptr_flag_bitsILi8EEENSP_INS5_IJNSA_ILi8EEESF_EEENS5_IJSF_SB_EEEEEEEvNS4_8identityESY_S18_vS19_EENS_8epilogue10collective6detail29Sm90TmaWarpSpecializedAdapterINS1C_15DefaultEpilogueIaSI_SI_NS1B_6thread17LinearCombinationIaLi1EiiLNS1G_9ScaleType4KindE0ELNS_15FloatRoundStyleE2EaEENS1_15EpilogueDefaultEEEEEvvEEEEvNT_6ParamsE,(.L_x_328 - _ZN7cutlass13device_kernelINS_4gemm6kernel13GemmUniversalIN4cute5tupleIJiiiiEEENS1_10collective13CollectiveMmaINS1_34MainloopSm90TmaGmmaWarpSpecializedILi5ENS5_IJNS4_1CILi1EEESB_SB_EEENS1_35KernelTmaWarpSpecializedCooperativeEEENS5_IJNSA_ILi128EEENSA_ILi256EEESF_EEEaNS5_IJlSB_lEEEaSI_NS4_8TiledMMAINS4_8MMA_AtomIJNS4_4SM904GMMA27MMA_64x256x32_S32S8S8_SS_TNEEEENS4_6LayoutINS5_IJNSA_ILi2EEESB_SB_EEENS5_IJSB_NSA_ILi0EEESS_EEEEENS5_IJNS4_10UnderscoreESV_SV_EEEEENS4_13SM90_TMA_LOADENS4_14ComposedLayoutINS4_7SwizzleILi3ELi4ELi3EEENS4_18smem_ptr_flag_bitsILi8EEENSP_INS5_IJNSA_ILi8EEESF_EEENS5_IJSF_SB_EEEEEEEvNS4_8identityESY_S18_vS19_EENS_8epilogue10collective6detail29Sm90TmaWarpSpecializedAdapterINS1C_15DefaultEpilogueIaSI_SI_NS1B_6thread17LinearCombinationIaLi1EiiLNS1G_9ScaleType4KindE0ELNS_15FloatRoundStyleE2EaEENS1_15EpilogueDefaultEEEEEvvEEEEvNT_6ParamsE)
        .other          _ZN7cutlass13device_kernelINS_4gemm6kernel13GemmUniversalIN4cute5tupleIJiiiiEEENS1_10collective13CollectiveMmaINS1_34MainloopSm90TmaGmmaWarpSpecializedILi5ENS5_IJNS4_1CILi1EEESB_SB_EEENS1_35KernelTmaWarpSpecializedCooperativeEEENS5_IJNSA_ILi128EEENSA_ILi256EEESF_EEEaNS5_IJlSB_lEEEaSI_NS4_8TiledMMAINS4_8MMA_AtomIJNS4_4SM904GMMA27MMA_64x256x32_S32S8S8_SS_TNEEEENS4_6LayoutINS5_IJNSA_ILi2EEESB_SB_EEENS5_IJSB_NSA_ILi0EEESS_EEEEENS5_IJNS4_10UnderscoreESV_SV_EEEEENS4_13SM90_TMA_LOADENS4_14ComposedLayoutINS4_7SwizzleILi3ELi4ELi3EEENS4_18smem_ptr_flag_bitsILi8EEENSP_INS5_IJNSA_ILi8EEESF_EEENS5_IJSF_SB_EEEEEEEvNS4_8identityESY_S18_vS19_EENS_8epilogue10collective6detail29Sm90TmaWarpSpecializedAdapterINS1C_15DefaultEpilogueIaSI_SI_NS1B_6thread17LinearCombinationIaLi1EiiLNS1G_9ScaleType4KindE0ELNS_15FloatRoundStyleE2EaEENS1_15EpilogueDefaultEEEEEvvEEEEvNT_6ParamsE,@"STO_CUDA_ENTRY STV_DEFAULT"
_ZN7cutlass13device_kernelINS_4gemm6kernel13GemmUniversalIN4cute5tupleIJiiiiEEENS1_10collective13CollectiveMmaINS1_34MainloopSm90TmaGmmaWarpSpecializedILi5ENS5_IJNS4_1CILi1EEESB_SB_EEENS1_35KernelTmaWarpSpecializedCooperativeEEENS5_IJNSA_ILi128EEENSA_ILi256EEESF_EEEaNS5_IJlSB_lEEEaSI_NS4_8TiledMMAINS4_8MMA_AtomIJNS4_4SM904GMMA27MMA_64x256x32_S32S8S8_SS_TNEEEENS4_6LayoutINS5_IJNSA_ILi2EEESB_SB_EEENS5_IJSB_NSA_ILi0EEESS_EEEEENS5_IJNS4_10UnderscoreESV_SV_EEEEENS4_13SM90_TMA_LOADENS4_14ComposedLayoutINS4_7SwizzleILi3ELi4ELi3EEENS4_18smem_ptr_flag_bitsILi8EEENSP_INS5_IJNSA_ILi8EEESF_EEENS5_IJSF_SB_EEEEEEEvNS4_8identityESY_S18_vS19_EENS_8epilogue10collective6detail29Sm90TmaWarpSpecializedAdapterINS1C_15DefaultEpilogueIaSI_SI_NS1B_6thread17LinearCombinationIaLi1EiiLNS1G_9ScaleType4KindE0ELNS_15FloatRoundStyleE2EaEENS1_15EpilogueDefaultEEEEEvvEEEEvNT_6ParamsE:
[----:B------:R-:W0:Y:S01]  /*0000*/  LDC R1, c[0x0][0x28] ;  /* 0x00000a00ff017b82 */ /* 0x000e220000000800 */
[----:B------:R-:W1:Y:S01]  /*0010*/  S2R R18, SR_TID.X ;  /* 0x0000000000127919 */ /* 0x000e620000002100 */
[----:B------:R-:W-:Y:S01]  /*0020*/  ELECT P0, URZ, PT ;  /* 0x00000000003f782f */ /* 0x000fe20003800000 */
[----:B------:R-:W-:Y:S01]  /*0030*/  BSSY B0, `(.L_x_0) ;  /* 0x000000f000007945 */ /* 0x000fe20003800000 */
[--C-:B-1----:R-:W-:Y:S02]  /*0040*/  SHF.R.U32.HI R0, RZ, 0x5, R18.reuse ;  /* 0x00000005ff007819 */ /* 0x102fe40000011612 */
[----:B------:R-:W-:-:S03]  /*0050*/  SHF.R.U32.HI R2, RZ, 0x7, R18 ;  /* 0x00000007ff027819 */ /* 0x000fc60000011612 */
[----:B------:R-:W1:Y:S04]  /*0060*/  SHFL.IDX PT, R5, R0, RZ, 0x1f ;  /* 0x00001fff00057589 */ /* 0x000e6800000e0000 */
[----:B------:R2:W3:Y:S01]  /*0070*/  SHFL.IDX PT, R8, R2, RZ, 0x1f ;  /* 0x00001fff02087589 */ /* 0x0004e200000e0000 */
[----:B-1----:R-:W-:-:S13]  /*0080*/  ISETP.NE.OR P0, PT, R5, RZ, !P0 ;  /* 0x000000ff0500720c */ /* 0x002fda0004705670 */
[----:B0-23--:R-:W-:Y:S05]  /*0090*/  @P0 BRA `(.L_x_1) ;  /* 0x0000000000200947 */ /* 0x00dfea0003800000 */
[----:B------:R-:W-:Y:S02]  /*00a0*/  ULDC.64 UR4, c[0x0][0x198] ;  /* 0x0000660000047ab9 */ /* 0x000fe40000000a00 */
[----:B------:R-:W-:Y:S02]  /*00b0*/  UIADD3 UR6, UP0, UR4, 0xf0, URZ ;  /* 0x000000f004067890 */ /* 0x000fe4000ff1e03f */
[----:B------:R-:W-:Y:S02]  /*00c0*/  UIADD3 UR4, UP1, UR4, 0x1f0, URZ ;  /* 0x000001f004047890 */ /* 0x000fe4000ff3e03f */
[----:B------:R-:W-:Y:S02]  /*00d0*/  UIADD3.X UR7, URZ, UR5, URZ, UP0, !UPT ;  /* 0x000000053f077290 */ /* 0x000fe400087fe43f */
[----:B------:R-:W-:-:S07]  /*00e0*/  UIADD3.X UR5, URZ, UR5, URZ, UP1, !UPT ;  /* 0x000000053f057290 */ /* 0x000fce0008ffe43f */
[----:B------:R0:W-:Y:S02]  /*00f0*/  UTMACCTL.PF [UR6] ;  /* 0x00000000060079b9 */ /* 0x0001e40008040000 */
[----:B------:R0:W-:Y:S02]  /*0100*/  UTMACCTL.PF [UR4] ;  /* 0x00000000040079b9 */ /* 0x0001e40008040000 */
[----:B0-----:R-:W-:Y:S01]  /*0110*/  NOP ;  /* 0x0000000000007918 */ /* 0x001fe20000000000 */
.L_x_1:
[----:B------:R-:W-:Y:S05]  /*0120*/  BSYNC B0 ;  /* 0x0000000000007941 */ /* 0x000fea0003800000 */
.L_x_0:
[----:B------:R-:W0:Y:S02]  /*0130*/  SHFL.IDX PT, R2, R0, RZ, 0x1f ;  /* 0x00001fff00027589 */ /* 0x000e2400000e0000 */
[----:B0-----:R-:W-:-:S13]  /*0140*/  ISETP.NE.AND P0, PT, R2, RZ, PT ;  /* 0x000000ff0200720c */ /* 0x001fda0003f05270 */
[----:B------:R-:W-:Y:S05]  /*0150*/  @P0 BRA `(.L_x_2) ;  /* 0x0000000000600947 */ /* 0x000fea0003800000 */
[----:B------:R-:W0:Y:S01]  /*0160*/  S2UR UR8, SR_CgaCtaId ;  /* 0x00000000000879c3 */ /* 0x000e220000008800 */
[----:B------:R-:W-:Y:S01]  /*0170*/  UMOV UR4, 0x400 ;  /* 0x0000040000047882 */ /* 0x000fe20000000000 */
[----:B------:R-:W-:Y:S01]  /*0180*/  UMOV UR5, 0x1 ;  /* 0x0000000100057882 */ /* 0x000fe20000000000 */
[----:B------:R-:W-:Y:S01]  /*0190*/  UMOV UR6, 0x100 ;  /* 0x0000010000067882 */ /* 0x000fe20000000000 */
[----:B------:R-:W-:Y:S01]  /*01a0*/  ELECT P0, URZ, PT ;  /* 0x00000000003f782f */ /* 0x000fe20003800000 */
[----:B------:R-:W-:-:S04]  /*01b0*/  UIADD3 UR6, -UR6, 0x100000, URZ ;  /* 0x0010000006067890 */ /* 0x000fc8000fffe13f */
[----:B------:R-:W-:Y:S02]  /*01c0*/  USHF.L.U32 UR7, UR6, 0xb, URZ ;  /* 0x0000000b06077899 */ /* 0x000fe4000800063f */
[----:B------:R-:W-:Y:S02]  /*01d0*/  USHF.L.U32 UR6, UR6, 0x1, URZ ;  /* 0x0000000106067899 */ /* 0x000fe4000800063f */
[----:B0-----:R-:W-:Y:S02]  /*01e0*/  ULEA UR8, UR8, UR4, 0x18 ;  /* 0x0000000408087291 */ /* 0x001fe4000f8ec03f */
[----:B------:R-:W-:-:S04]  /*01f0*/  UIADD3 UR4, -UR5, 0x100000, URZ ;  /* 0x0010000005047890 */ /* 0x000fc8000fffe13f */
[----:B------:R-:W-:Y:S02]  /*0200*/  USHF.L.U32 UR5, UR4, 0xb, URZ ;  /* 0x0000000b04057899 */ /* 0x000fe4000800063f */
[----:B------:R-:W-:Y:S01]  /*0210*/  USHF.L.U32 UR4, UR4, 0x1, URZ ;  /* 0x0000000104047899 */ /* 0x000fe2000800063f */
[----:B------:R-:W0:Y:S11]  /*0220*/  FENCE.VIEW.ASYNC.S ;  /* 0x00000000000073c6 */ /* 0x000e360000000000 */
[----:B0-----:R0:W1:Y:S01]  /*0230*/  SYNCS.EXCH.64 URZ, [UR8], UR4 ;  /* 0x00000004083f75b2 */ /* 0x0010620008000100 */
[----:B------:R0:W2:Y:S01]  /*0240*/  SYNCS.EXCH.64 URZ, [UR8+0x28], UR6 ;  /* 0x00002806083f75b2 */ /* 0x0000a20008000100 */
[----:B------:R0:W3:Y:S01]  /*0250*/  SYNCS.EXCH.64 URZ, [UR8+0x8], UR4 ;  /* 0x00000804083f75b2 */ /* 0x0000e20008000100 */
[----:B------:R0:W4:Y:S01]  /*0260*/  SYNCS.EXCH.64 URZ, [UR8+0x30], UR6 ;  /* 0x00003006083f75b2 */ /* 0x0001220008000100 */
[----:B------:R0:W0:Y:S01]  /*0270*/  SYNCS.EXCH.64 URZ, [UR8+0x10], UR4 ;  /* 0x00001004083f75b2 */ /* 0x0000220008000100 */
[----:B------:R0:W0:Y:S01]  /*0280*/  SYNCS.EXCH.64 URZ, [UR8+0x38], UR6 ;  /* 0x00003806083f75b2 */ /* 0x0000220008000100 */
[----:B------:R0:W0:Y:S01]  /*0290*/  SYNCS.EXCH.64 URZ, [UR8+0x18], UR4 ;  /* 0x00001804083f75b2 */ /* 0x0000220008000100 */
[----:B------:R0:W0:Y:S01]  /*02a0*/  SYNCS.EXCH.64 URZ, [UR8+0x40], UR6 ;  /* 0x00004006083f75b2 */ /* 0x0000220008000100 */
[----:B------:R0:W0:Y:S01]  /*02b0*/  SYNCS.EXCH.64 URZ, [UR8+0x20], UR4 ;  /* 0x00002004083f75b2 */ /* 0x0000220008000100 */
[----:B------:R0:W0:Y:S01]  /*02c0*/  SYNCS.EXCH.64 URZ, [UR8+0x48], UR6 ;  /* 0x00004806083f75b2 */ /* 0x0000220008000100 */
[----:B------:R-:W-:Y:S01]  /*02d0*/  NOP ;  /* 0x0000000000007918 */ /* 0x000fe20000000000 */
.L_x_2:
[----:B------:R-:W5:Y:S01]  /*02e0*/  SHFL.IDX PT, R0, R0, RZ, 0x1f ;  /* 0x00001fff00007589 */ /* 0x000f6200000e0000 */
[----:B------:R-:W-:Y:S01]  /*02f0*/  ELECT P0, URZ, PT ;  /* 0x00000000003f782f */ /* 0x000fe20003800000 */
[----:B------:R-:W1:Y:S01]  /*0300*/  LDC R2, c[0x0][0x65c] ;  /* 0x00019700ff027b82 */ /* 0x000e620000000800 */
[----:B------:R-:W-:Y:S01]  /*0310*/  SHF.R.S32.HI R6, RZ, 0x1f, R5 ;  /* 0x0000001fff067819 */ /* 0x000fe20000011405 */
[----:B------:R-:W2:Y:S01]  /*0320*/  S2R R3, SR_CTAID.Y ;  /* 0x0000000000037919 */ /* 0x000ea20000002600 */
[----:B0-----:R-:W-:Y:S01]  /*0330*/  UMOV UR4, 0x20 ;  /* 0x0000002000047882 */ /* 0x001fe20000000000 */
[----:B------:R-:W-:Y:S01]  /*0340*/  ISETP.NE.AND P2, PT, R8, RZ, PT ;  /* 0x000000ff0800720c */ /* 0x000fe20003f45270 */
[----:B------:R-:W-:Y:S01]  /*0350*/  NOP ;  /* 0x0000000000007918 */ /* 0x000fe20000000000 */
[----:B------:R-:W0:Y:S01]  /*0360*/  S2R R4, SR_CTAID.X ;  /* 0x0000000000047919 */ /* 0x000e220000002500 */
[----:B------:R-:W-:Y:S01]  /*0370*/  LEA.HI R6, R6, R5, RZ, 0x2 ;  /* 0x0000000506067211 */ /* 0x000fe200078f10ff */
[----:B------:R-:W-:Y:S01]  /*0380*/  NOP ;  /* 0x0000000000007918 */ /* 0x000fe20000000000 */
[----:B-----5:R-:W-:-:S02]  /*0390*/  ISETP.NE.OR P0, PT, R0, RZ, !P0 ;  /* 0x000000ff0000720c */ /* 0x020fc40004705670 */
[----:B-1----:R-:W-:-:S04]  /*03a0*/  ISETP.NE.AND P3, PT, R2, 0x1, PT ;  /* 0x000000010200780c */ /* 0x002fc80003f65270 */
[----:B------:R-:W-:Y:S02]  /*03b0*/  P2R R0, PR, RZ, 0x8 ;  /* 0x00000008ff007803 */ /* 0x000fe40000000000 */
[----:B------:R-:W-:-:S05]  /*03c0*/  LOP3.LUT R0, R6, 0xfffffffc, RZ, 0xc0, !PT ;  /* 0xfffffffc06007812 */ /* 0x000fca00078ec0ff */
[----:B------:R-:W-:Y:S01]  /*03d0*/  VOTEU.ALL UP0, P0 ;  /* 0x00000000003f7886 */ /* 0x000fe20000000000 */
[----:B------:R-:W-:Y:S01]  /*03e0*/  IMAD.IADD R0, R5, 0x1, -R0 ;  /* 0x0000000105007824 */ /* 0x000fe200078e0a00 */
[----:B------:R-:W0:Y:S01]  /*03f0*/  @P3 LDC R17, c[0x0][0x10] ;  /* 0x00000400ff113b82 */ /* 0x000e220000000800 */
[----:B------:R-:W-:Y:S01]  /*0400*/  VOTEU.ALL UP1, P0 ;  /* 0x00000000003f7886 */ /* 0x000fe20000020000 */
[----:B--2---:R-:W-:Y:S01]  /*0410*/  @P3 IMAD.MOV.U32 R6, RZ, RZ, R3 ;  /* 0x000000ffff063224 */ /* 0x004fe200078e0003 */
[----:B------:R-:W-:Y:S01]  /*0420*/  @!UP0 UMOV UR6, 0x400 ;  /* 0x0000040000068882 */ /* 0x000fe20000000000 */
[----:B------:R-:W-:-:S04]  /*0430*/  @!UP0 UIADD3 UR4, -UR4, 0x100000, URZ ;  /* 0x0010000004048890 */ /* 0x000fc8000fffe13f */
[----:B------:R-:W-:Y:S02]  /*0440*/  @!UP0 USHF.L.U32 UR5, UR4, 0xb, URZ ;  /* 0x0000000b04058899 */ /* 0x000fe4000800063f */
[----:B------:R-:W-:Y:S01]  /*0450*/  @!UP0 USHF.L.U32 UR4, UR4, 0x1, URZ ;  /* 0x0000000104048899 */ /* 0x000fe2000800063f */
[----:B------:R-:W-:Y:S02]  /*0460*/  @P3 IMAD.MOV.U32 R7, RZ, RZ, RZ ;  /* 0x000000ffff073224 */ /* 0x000fe400078e00ff */
[----:B------:R-:W-:Y:S01]  /*0470*/  IMAD.MOV.U32 R5, RZ, RZ, RZ ;  /* 0x000000ffff057224 */ /* 0x000fe200078e00ff */
[----:B------:R-:W1:Y:S01]  /*0480*/  @!UP0 S2UR UR7, SR_CgaCtaId ;  /* 0x00000000000789c3 */ /* 0x000e620000008800 */
[----:B------:R-:W-:-:S07]  /*0490*/  @P3 IMAD.MOV.U32 R11, RZ, RZ, RZ ;  /* 0x000000ffff0b3224 */ /* 0x000fce00078e00ff */
[----:B------:R-:W2:Y:S01]  /*04a0*/  @!P3 LDC R9, c[0x0][0xc] ;  /* 0x00000300ff09bb82 */ /* 0x000ea20000000800 */
[----:B0-----:R-:W-:-:S04]  /*04b0*/  @P3 IMAD.WIDE.U32 R16, R4, R17, R6 ;  /* 0x0000001104103225 */ /* 0x001fc800078e0006 */
[----:B------:R-:W-:Y:S01]  /*04c0*/  @P3 IMAD.IADD R17, R17, 0x1, R11 ;  /* 0x0000000111113824 */ /* 0x000fe200078e020b */
[----:B-1----:R-:W-:Y:S01]  /*04d0*/  @!UP0 ULEA UR6, UR7, UR6, 0x18 ;  /* 0x0000000607068291 */ /* 0x002fe2000f8ec03f */
[----:B------:R-:W-:Y:S01]  /*04e0*/  VOTEU.ALL UP0, P0 ;  /* 0x00000000003f7886 */ /* 0x000fe20000000000 */
[----:B------:R-:W-:-:S04]  /*04f0*/  ISETP.NE.AND P0, PT, R0, 0x3, PT ;  /* 0x000000030000780c */ /* 0x000fc80003f05270 */
[----:B------:R-:W-:Y:S01]  /*0500*/  ISETP.EQ.OR P0, PT, R0, RZ, !P0 ;  /* 0x000000ff0000720c */ /* 0x000fe20004702670 */
[----:B--2---:R-:W-:-:S03]  /*0510*/  @!P3 IMAD.WIDE.U32 R6, R9, R3, R4 ;  /* 0x000000030906b225 */ /* 0x004fc600078e0004 */
[C---:B------:R-:W-:Y:S01]  /*0520*/  ISETP.EQ.AND P0, PT, R8.reuse, RZ, P0 ;  /* 0x000000ff0800720c */ /* 0x040fe20000702270 */
[----:B------:R-:W-:Y:S01]  /*0530*/  VIADD R8, R8, 0xffffffff ;  /* 0xffffffff08087836 */ /* 0x000fe20000000000 */
[----:B------:R-:W0:Y:S02]  /*0540*/  FENCE.VIEW.ASYNC.S ;  /* 0x00000000000073c6 */ /* 0x000e240000000000 */
[----:B0-----:R0:W3:Y:S01]  /*0550*/  @!UP0 SYNCS.EXCH.64 URZ, [UR6+0x60], UR4 ;  /* 0x00006004063f85b2 */ /* 0x0010e20008000100 */
[----:B------:R-:W-:Y:S01]  /*0560*/  @!P3 IMAD.MOV.U32 R16, RZ, RZ, R6 ;  /* 0x000000ffff10b224 */ /* 0x000fe200078e0006 */
[----:B------:R-:W-:Y:S01]  /*0570*/  SEL R19, RZ, 0x1, !P0 ;  /* 0x00000001ff137807 */ /* 0x000fe20004000000 */
[----:B------:R-:W-:Y:S01]  /*0580*/  @!P3 IMAD.MOV.U32 R17, RZ, RZ, R7 ;  /* 0x000000ffff11b224 */ /* 0x000fe200078e0007 */
[----:B------:R-:W-:-:S04]  /*0590*/  ISETP.GE.U32.AND P1, PT, R8, 0x2, PT ;  /* 0x000000020800780c */ /* 0x000fc80003f26070 */
[----:B------:R-:W-:Y:S01]  /*05a0*/  SEL R19, R19, 0x2, P1 ;  /* 0x0000000213137807 */ /* 0x000fe20000800000 */
[----:B------:R0:W3:Y:S01]  /*05b0*/  @!UP1 SYNCS.EXCH.64 URZ, [UR6+0x68], UR4 ;  /* 0x00006804063f95b2 */ /* 0x0000e20008000100 */
[----:B------:R-:W-:Y:S01]  /*05c0*/  NOP ;  /* 0x0000000000007918 */ /* 0x000fe20000000000 */
[----:B---34-:R-:W-:Y:S06]  /*05d0*/  BAR.SYNC.DEFER_BLOCKING 0x0 ;  /* 0x0000000000007b1d */ /* 0x018fec0000010000 */
[----:B------:R-:W-:Y:S05]  /*05e0*/  @!P2 BRA `(.L_x_3) ;  /* 0x000000800034a947 */ /* 0x000fea0003800000 */
[----:B------:R-:W-:-:S13]  /*05f0*/  ISETP.GT.U32.AND P0, PT, R8, 0x1, PT ;  /* 0x000000010800780c */ /* 0x000fda0003f04070 */
[----:B0-----:R-:W-:Y:S05]  /*0600*/  @P0 EXIT ;  /* 0x000000000000094d */ /* 0x001fea0003800000 */
[----:B------:R-:W-:Y:S01]  /*0610*/  ULDC.64 UR4, c[0x0][0x650] ;  /* 0x0001940000047ab9 */ /* 0x000fe20000000a00 */
[----:B------:R-:W-:Y:S01]  /*0620*/  PRMT R0, RZ, 0x7610, R0 ;  /* 0x00007610ff007816 */ /* 0x000fe20000000000 */
[----:B------:R-:W-:Y:S01]  /*0630*/  IMAD.MOV.U32 R152, RZ, RZ, -0x1 ;  /* 0xffffffffff987424 */ /* 0x000fe200078e00ff */
[----:B------:R-:W-:Y:S01]  /*0640*/  ISETP.GE.U32.AND P0, PT, R16, UR4, PT ;  /* 0x0000000410007c0c */ /* 0x000fe2000bf06070 */
[----:B------:R-:W-:Y:S02]  /*0650*/  IMAD.MOV.U32 R23, RZ, RZ, -0x1 ;  /* 0xffffffffff177424 */ /* 0x000fe400078e00ff */
[----:B------:R-:W-:Y:S01]  /*0660*/  IMAD.MOV.U32 R22, RZ, RZ, -0x1 ;  /* 0xffffffffff167424 */ /* 0x000fe200078e00ff */
[----:B------:R-:W-:-:S13]  /*0670*/  ISETP.GE.U32.AND.EX P0, PT, R17, UR5, PT, P0 ;  /* 0x0000000511007c0c */ /* 0x000fda000bf06100 */
[----:B------:R-:W-:Y:S05]  /*0680*/  @P0 BRA `(.L_x_4) ;  /* 0x0000000400580947 */ /* 0x000fea0003800000 */
[----:B------:R-:W0:Y:S01]  /*0690*/  LDC.64 R14, c[0x0][0x628] ;  /* 0x00018a00ff0e7b82 */ /* 0x000e220000000a00 */
[----:B------:R-:W-:Y:S02]  /*06a0*/  IMAD.MOV.U32 R6, RZ, RZ, R16 ;  /* 0x000000ffff067224 */ /* 0x000fe400078e0010 */
[----:B------:R-:W-:-:S05]  /*06b0*/  IMAD.MOV.U32 R7, RZ, RZ, R17 ;  /* 0x000000ffff077224 */ /* 0x000fca00078e0011 */
[----:B------:R-:W1:Y:S08]  /*06c0*/  LDC R0, c[0x0][0x630] ;  /* 0x00018c00ff007b82 */ /* 0x000e700000000800 */
[----:B------:R-:W2:Y:S01]  /*06d0*/  LDC.64 R20, c[0x0][0x620] ;  /* 0x00018800ff147b82 */ /* 0x000ea20000000a00 */
[----:B0-----:R-:W-:-:S04]  /*06e0*/  ISETP.NE.U32.AND P0, PT, R14, RZ, PT ;  /* 0x000000ff0e00720c */ /* 0x001fc80003f05070 */
[----:B------:R-:W-:-:S13]  /*06f0*/  ISETP.NE.AND.EX P0, PT, R15, RZ, PT, P0 ;  /* 0x000000ff0f00720c */ /* 0x000fda0003f05300 */
[----:B-12---:R-:W-:Y:S05]  /*0700*/  @!P0 BRA `(.L_x_5) ;  /* 0x0000000000288947 */ /* 0x006fea0003800000 */
[----:B------:R-:W0:Y:S02]  /*0710*/  LDC R11, c[0x0][0x634] ;  /* 0x00018d00ff0b7b82 */ /* 0x000e240000000800 */
[----:B0-----:R-:W-:-:S05]  /*0720*/  IADD3 R11, P0, R16, R11, RZ ;  /* 0x0000000b100b7210 */ /* 0x001fca0007f1e0ff */
[----:B------:R-:W-:-:S04]  /*0730*/  IMAD.X R13, RZ, RZ, R17, P0 ;  /* 0x000000ffff0d7224 */ /* 0x000fc800000e0611 */
[----:B------:R-:W-:-:S04]  /*0740*/  IMAD.WIDE.U32 R6, R13, R14, RZ ;  /* 0x0000000e0d067225 */ /* 0x000fc800078e00ff */
[----:B------:R-:W-:-:S04]  /*0750*/  IMAD.WIDE.U32 R8, P0, R11, R15, R6 ;  /* 0x0000000f0b087225 */ /* 0x000fc80007800006 */
[----:B------:R-:W-:-:S04]  /*0760*/  IMAD.WIDE.U32 R6, R11, R14, RZ ;  /* 0x0000000e0b067225 */ /* 0x000fc800078e00ff */
[----:B------:R-:W-:Y:S01]  /*0770*/  IMAD.X R11, RZ, RZ, RZ, P0 ;  /* 0x000000ffff0b7224 */ /* 0x000fe200000e06ff */
[----:B------:R-:W-:Y:S01]  /*0780*/  IADD3 RZ, P0, R7, R8, RZ ;  /* 0x0000000807ff7210 */ /* 0x000fe20007f1e0ff */
[----:B------:R-:W-:-:S04]  /*0790*/  IMAD.MOV.U32 R10, RZ, RZ, R9 ;  /* 0x000000ffff0a7224 */ /* 0x000fc800078e0009 */
[----:B------:R-:W-:-:S08]  /*07a0*/  IMAD.WIDE.U32.X R6, R13, R15, R10, P0 ;  /* 0x0000000f0d067225 */ /* 0x000fd000000e040a */
.L_x_5:
[-CC-:B------:R-:W-:Y:S01]  /*07b0*/  SHF.R.U64 R25, R6, R0.reuse, R7.reuse ;  /* 0x0000000006197219 */ /* 0x180fe20000001207 */
[----:B------:R-:W0:Y:S01]  /*07c0*/  LDC R10, c[0x0][0x618] ;  /* 0x00018600ff0a7b82 */ /* 0x000e220000000800 */
[----:B------:R-:W-:Y:S01]  /*07d0*/  SHF.R.U32.HI R5, RZ, R0, R7 ;  /* 0x00000000ff057219 */ /* 0x000fe20000011607 */
[----:B------:R-:W-:Y:S01]  /*07e0*/  ULDC UR4, c[0x0][0x150] ;  /* 0x0000540000047ab9 */ /* 0x000fe20000000800 */
[----:B------:R-:W-:Y:S02]  /*07f0*/  IADD3 R9, P0, RZ, -R25, RZ ;  /* 0x80000019ff097210 */ /* 0x000fe40007f1e0ff */
[----:B------:R-:W-:-:S03]  /*0800*/  I2FP.F32.U32 R0, R4 ;  /* 0x0000000400007245 */ /* 0x000fc60000201000 */
[----:B------:R-:W1:Y:S01]  /*0810*/  LDC.64 R26, c[0x0][0x640] ;  /* 0x00019000ff1a7b82 */ /* 0x000e620000000a00 */
[----:B------:R-:W-:Y:S02]  /*0820*/  IMAD.X R11, RZ, RZ, ~R5, P0 ;  /* 0x000000ffff0b7224 */ /* 0x000fe400000e0e05 */
[----:B------:R-:W-:Y:S01]  /*0830*/  FMUL R0, R0, UR4 ;  /* 0x0000000400007c20 */ /* 0x000fe20008400000 */
[----:B------:R-:W-:Y:S01]  /*0840*/  IMAD.WIDE.U32 R6, R9, R20, R16 ;  /* 0x0000001409067225 */ /* 0x000fe200078e0010 */
[----:B------:R-:W-:-:S03]  /*0850*/  ULDC UR4, c[0x0][0x154] ;  /* 0x0000550000047ab9 */ /* 0x000fc60000000800 */
[----:B------:R-:W-:Y:S01]  /*0860*/  IMAD R8, R11, R20, RZ ;  /* 0x000000140b087224 */ /* 0x000fe200078e02ff */
[----:B------:R-:W2:Y:S01]  /*0870*/  LDC R5, c[0x0][0x144] ;  /* 0x00005100ff057b82 */ /* 0x000ea20000000800 */
[----:B------:R-:W3:Y:S02]  /*0880*/  F2I.U32.TRUNC.NTZ R0, R0 ;  /* 0x0000000000007305 */ /* 0x000ee4000020f000 */
[----:B------:R-:W-:-:S04]  /*0890*/  IMAD R9, R9, R21, R8 ;  /* 0x0000001509097224 */ /* 0x000fc800078e0208 */
[----:B------:R-:W-:Y:S01]  /*08a0*/  IMAD.IADD R7, R7, 0x1, R9 ;  /* 0x0000000107077824 */ /* 0x000fe200078e0209 */
[----:B------:R-:W4:Y:S01]  /*08b0*/  LDC R12, c[0x0][0x608] ;  /* 0x00018200ff0c7b82 */ /* 0x000f220000000800 */
[----:B------:R-:W-:-:S03]  /*08c0*/  IMAD.MOV.U32 R9, RZ, RZ, -0x1 ;  /* 0xffffffffff097424 */ /* 0x000fc600078e00ff */
[-CC-:B0-----:R-:W-:Y:S02]  /*08d0*/  SHF.R.U64 R20, R6, R10.reuse, R7.reuse ;  /* 0x0000000a06147219 */ /* 0x181fe40000001207 */
[----:B------:R-:W-:Y:S02]  /*08e0*/  I2FP.F32.U32 R6, R3 ;  /* 0x0000000300067245 */ /* 0x000fe40000201000 */
[----:B------:R-:W0:Y:S01]  /*08f0*/  LDC R24, c[0x0][0x658] ;  /* 0x00019600ff187b82 */ /* 0x000e220000000800 */
[----:B-1----:R-:W-:Y:S01]  /*0900*/  ISETP.NE.U32.AND P0, PT, R26, RZ, PT ;  /* 0x000000ff1a00720c */ /* 0x002fe20003f05070 */
[----:B---3--:R-:W-:Y:S01]  /*0910*/  IMAD.MOV R8, RZ, RZ, -R0 ;  /* 0x000000ffff087224 */ /* 0x008fe200078e0a00 */
[----:B------:R-:W-:Y:S01]  /*0920*/  SHF.R.U32.HI R7, RZ, R10, R7 ;  /* 0x0000000aff077219 */ /* 0x000fe20000011607 */
[----:B------:R-:W-:Y:S01]  /*0930*/  FMUL R6, R6, UR4 ;  /* 0x0000000406067c20 */ /* 0x000fe20008400000 */
[----:B------:R-:W-:-:S03]  /*0940*/  ISETP.NE.AND.EX P0, PT, R27, RZ, PT, P0 ;  /* 0x000000ff1b00720c */ /* 0x000fc60003f05300 */
[----:B------:R-:W1:Y:S01]  /*0950*/  LDC R14, c[0x0][0x148] ;  /* 0x00005200ff0e7b82 */ /* 0x000e620000000800 */
[----:B--2---:R-:W-:-:S07]  /*0960*/  IMAD R0, R5, R8, R4 ;  /* 0x0000000805007224 */ /* 0x004fce00078e0204 */
[----:B------:R-:W2:Y:S01]  /*0970*/  LDC R22, c[0x0][0x600] ;  /* 0x00018000ff167b82 */ /* 0x000ea20000000800 */
[-CC-:B----4-:R-:W-:Y:S02]  /*0980*/  SHF.R.U64 R28, R20, R12.reuse, R7.reuse ;  /* 0x0000000c141c7219 */ /* 0x190fe40000001207 */
[----:B------:R-:W-:Y:S01]  /*0990*/  SHF.R.U32.HI R5, RZ, R12, R7 ;  /* 0x0000000cff057219 */ /* 0x000fe20000011607 */
[----:B------:R-:W-:Y:S01]  /*09a0*/  IMAD.MOV.U32 R7, RZ, RZ, 0x1 ;  /* 0x00000001ff077424 */ /* 0x000fe200078e00ff */
[----:B------:R3:W4:Y:S03]  /*09b0*/  F2I.U32.TRUNC.NTZ R12, R6 ;  /* 0x00000006000c7305 */ /* 0x000726000020f000 */
[----:B------:R-:W1:Y:S01]  /*09c0*/  LDC R15, c[0x0][0x648] ;  /* 0x00019200ff0f7b82 */ /* 0x000e620000000800 */
[-C--:B0-----:R-:W-:Y:S02]  /*09d0*/  SHF.L.U32 R4, R9, R24.reuse, RZ ;  /* 0x0000001809047219 */ /* 0x081fe400000006ff */
[----:B------:R-:W-:-:S02]  /*09e0*/  SHF.R.U64 R30, R28, R24, R5 ;  /* 0x000000181c1e7219 */ /* 0x000fc40000001205 */
[----:B------:R-:W-:Y:S02]  /*09f0*/  LOP3.LUT R11, RZ, R4, RZ, 0x33, !PT ;  /* 0x00000004ff0b7212 */ /* 0x000fe400078e33ff */
[-C--:B------:R-:W-:Y:S01]  /*0a00*/  SHF.R.U32.HI R5, RZ, R24.reuse, R5 ;  /* 0x00000018ff057219 */ /* 0x080fe20000011605 */
[----:B------:R-:W0:Y:S01]  /*0a10*/  LDC R21, c[0x0][0x638] ;  /* 0x00018e00ff157b82 */ /* 0x000e220000000800 */
[----:B------:R-:W-:Y:S01]  /*0a20*/  SHF.L.U32 R10, R7, R24, RZ ;  /* 0x00000018070a7219 */ /* 0x000fe200000006ff */
[----:B------:R-:W-:-:S06]  /*0a30*/  IMAD.MOV.U32 R4, RZ, RZ, R30 ;  /* 0x000000ffff047224 */ /* 0x000fcc00078e001e */
[----:B------:R-:W0:Y:S01]  /*0a40*/  LDC R152, c[0x0][0x610] ;  /* 0x00018400ff987b82 */ /* 0x000e220000000800 */
[----:B---34-:R-:W-:Y:S05]  /*0a50*/  @!P0 BRA `(.L_x_6) ;  /* 0x0000000000288947 */ /* 0x018fea0003800000 */
[----:B------:R-:W3:Y:S02]  /*0a60*/  LDC R9, c[0x0][0x64c] ;  /* 0x00019300ff097b82 */ /* 0x000ee40000000800 */
[----:B---3--:R-:W-:-:S05]  /*0a70*/  IADD3 R9, P0, R30, R9, RZ ;  /* 0x000000091e097210 */ /* 0x008fca0007f1e0ff */
        /* <DEDUP_REMOVED lines=8> */
.L_x_6:
[----:B-1----:R-:W-:Y:S01]  /*0b00*/  SHF.R.U64 R4, R4, R15, R5 ;  /* 0x0000000f04047219 */ /* 0x002fe20000001205 */
[----:B--2---:R-:W-:Y:S01]  /*0b10*/  VIADD R5, R22, 0xffffffff ;  /* 0xffffffff16057836 */ /* 0x004fe20000000000 */
[----:B------:R-:W-:Y:S01]  /*0b20*/  LOP3.LUT R11, R28, R11, RZ, 0xc0, !PT ;  /* 0x0000000b1c0b7212 */ /* 0x000fe200078ec0ff */
[----:B------:R-:W-:Y:S02]  /*0b30*/  IMAD.MOV R12, RZ, RZ, -R12 ;  /* 0x000000ffff0c7224 */ /* 0x000fe400078e0a0c */
[----:B------:R-:W-:Y:S01]  /*0b40*/  IMAD.MOV R6, RZ, RZ, -R4 ;  /* 0x000000ffff067224 */ /* 0x000fe200078e0a04 */
[----:B------:R-:W-:Y:S01]  /*0b50*/  LOP3.LUT R5, R20, R5, RZ, 0xc0, !PT ;  /* 0x0000000514057212 */ /* 0x000fe200078ec0ff */
[----:B------:R-:W-:Y:S02]  /*0b60*/  @P3 IMAD R0, R14, R12, R3 ;  /* 0x0000000c0e003224 */ /* 0x000fe400078e0203 */
[----:B------:R-:W-:Y:S02]  /*0b70*/  IMAD R11, R10, R4, R11 ;  /* 0x000000040a0b7224 */ /* 0x000fe400078e020b */
[----:B0-----:R-:W-:-:S02]  /*0b80*/  IMAD R3, R6, R21, R30 ;  /* 0x0000001506037224 */ /* 0x001fc400078e021e */
[----:B------:R-:W-:Y:S02]  /*0b90*/  IMAD R152, R11, R152, R0 ;  /* 0x000000980b987224 */ /* 0x000fe400078e0200 */
[----:B------:R-:W-:Y:S02]  /*0ba0*/  IMAD R3, R3, R22, R5 ;  /* 0x0000001603037224 */ /* 0x000fe400078e0205 */
[----:B------:R-:W-:Y:S02]  /*0bb0*/  IMAD.MOV.U32 R0, RZ, RZ, 0x1 ;  /* 0x00000001ff007424 */ /* 0x000fe400078e00ff */
[----:B------:R-:W-:Y:S01]  /*0bc0*/  IMAD.MOV.U32 R22, RZ, RZ, R25 ;  /* 0x000000ffff167224 */ /* 0x000fe200078e0019 */
[----:B------:R-:W-:Y:S02]  /*0bd0*/  SEL R23, R3, R152, !P3 ;  /* 0x0000009803177207 */ /* 0x000fe40005800000 */
[----:B------:R-:W-:-:S07]  /*0be0*/  SEL R152, R152, R3, !P3 ;  /* 0x0000000398987207 */ /* 0x000fce0005800000 */
.L_x_4:
[----:B------:R-:W-:-:S08]  /*0bf0*/  NOP ;  /* 0x0000000000007918 */ /* 0x000fd00000000000 */
[----:B------:R-:W0:Y:S02]  /*0c00*/  USETMAXREG.TRY_ALLOC.CTAPOOL UP0, 0xe8 ;  /* 0x000000e8000079c8 */ /* 0x000e240008000600 */
[----:B0-----:R-:W-:-:S13]  /*0c10*/  PLOP3.LUT P0, PT, PT, PT, UP0, 0x80, 0x0 ;  /* 0x000000000000781c */ /* 0x001fda0003f0f008 */
[----:B------:R-:W-:Y:S05]  /*0c20*/  @!P0 BRA `(.L_x_4) ;  /* 0xfffffffc00f08947 */ /* 0x000fea000383ffff */
[----:B------:R-:W-:Y:S01]  /*0c30*/  ULDC.64 UR4, c[0x0][0x598] ;  /* 0x0001660000047ab9 */ /* 0x000fe20000000a00 */
[----:B------:R-:W-:Y:S01]  /*0c40*/  ULDC.64 UR36, c[0x0][0x208] ;  /* 0x0000820000247ab9 */ /* 0x000fe20000000a00 */
[----:B------:R-:W-:-:S04]  /*0c50*/  ISETP.NE.U32.AND P0, PT, RZ, UR4, PT ;  /* 0x00000004ff007c0c */ /* 0x000fc8000bf05070 */
[----:B------:R-:W-:-:S13]  /*0c60*/  ISETP.NE.AND.EX P0, PT, RZ, UR5, PT, P0 ;  /* 0x00000005ff007c0c */ /* 0x000fda000bf05300 */
[----:B------:R-:W-:Y:S05]  /*0c70*/  @!P0 BRA `(.L_x_7) ;  /* 0x00000000001c8947 */ /* 0x000fea0003800000 */
[----:B------:R-:W0:Y:S02]  /*0c80*/  LDC.64 R4, c[0x0][0x598] ;  /* 0x00016600ff047b82 */ /* 0x000e240000000a00 */
[----:B0-----:R-:W2:Y:S02]  /*0c90*/  LDG.E.64 R4, desc[UR36][R4.64] ;  /* 0x0000002404047981 */ /* 0x001ea4000c1e1b00 */
[----:B--2---:R-:W-:-:S04]  /*0ca0*/  ISETP.NE.U32.AND P0, PT, R4, RZ, PT ;  /* 0x000000ff0400720c */ /* 0x004fc80003f05070 */
[----:B------:R-:W-:-:S13]  /*0cb0*/  ISETP.NE.AND.EX P0, PT, R5, RZ, PT, P0 ;  /* 0x000000ff0500720c */ /* 0x000fda0003f05300 */
[----:B------:R-:W-:Y:S05]  /*0cc0*/  @!P0 BRA `(.L_x_7) ;  /* 0x0000000000088947 */ /* 0x000fea0003800000 */
[----:B------:R0:W5:Y:S01]  /*0cd0*/  LD.E R153, desc[UR36][R4.64] ;  /* 0x0000002404997980 */ /* 0x000162000c101900 */
[----:B------:R-:W-:Y:S05]  /*0ce0*/  BRA `(.L_x_8) ;  /* 0x0000000000247947 */ /* 0x000fea0003800000 */
.L_x_7:
[----:B------:R-:W-:Y:S02]  /*0cf0*/  ULDC.64 UR4, c[0x0][0x588] ;  /* 0x0001620000047ab9 */ /* 0x000fe40000000a00 */
[----:B------:R-:W-:-:S04]  /*0d00*/  ISETP.NE.U32.AND P0, PT, RZ, UR4, PT ;  /* 0x00000004ff007c0c */ /* 0x000fc8000bf05070 */
[----:B------:R-:W-:-:S13]  /*0d10*/  ISETP.NE.AND.EX P0, PT, RZ, UR5, PT, P0 ;  /* 0x00000005ff007c0c */ /* 0x000fda000bf05300 */
[----:B------:R-:W-:Y:S05]  /*0d20*/  @!P0 BRA `(.L_x_9) ;  /* 0x00000000000c8947 */ /* 0x000fea0003800000 */
[----:B------:R-:W0:Y:S02]  /*0d30*/  LDC.64 R4, c[0x0][0x588] ;  /* 0x00016200ff047b82 */ /* 0x000e240000000a00 */
[----:B0-----:R1:W5:Y:S01]  /*0d40*/  LDG.E R153, desc[UR36][R4.64] ;  /* 0x0000002404997981 */ /* 0x001362000c1e1900 */
[----:B------:R-:W-:Y:S05]  /*0d50*/  BRA `(.L_x_8) ;  /* 0x0000000000087947 */ /* 0x000fea0003800000 */
.L_x_9:
[----:B------:R-:W-:Y:S02]  /*0d60*/  ULDC UR4, c[0x0][0x580] ;  /* 0x0001600000047ab9 */ /* 0x000fe40000000800 */
[----:B------:R-:W-:-:S07]  /*0d70*/  IMAD.U32 R153, RZ, RZ, UR4 ;  /* 0x00000004ff997e24 */ /* 0x000fce000f8e00ff */
.L_x_8:
[----:B------:R-:W-:Y:S02]  /*0d80*/  ULDC.64 UR4, c[0x0][0x5a0] ;  /* 0x0001680000047ab9 */ /* 0x000fe40000000a00 */
[----:B------:R-:W-:-:S04]  /*0d90*/  ISETP.NE.U32.AND P0, PT, RZ, UR4, PT ;  /* 0x00000004ff007c0c */ /* 0x000fc8000bf05070 */
[----:B------:R-:W-:-:S13]  /*0da0*/  ISETP.NE.AND.EX P0, PT, RZ, UR5, PT, P0 ;  /* 0x00000005ff007c0c */ /* 0x000fda000bf05300 */
[----:B------:R-:W-:Y:S05]  /*0db0*/  @!P0 BRA `(.L_x_10) ;  /* 0x00000000001c8947 */ /* 0x000fea0003800000 */
[----:B01----:R-:W0:Y:S02]  /*0dc0*/  LDC.64 R4, c[0x0][0x5a0] ;  /* 0x00016800ff047b82 */ /* 0x003e240000000a00 */
[----:B0-----:R-:W2:Y:S02]  /*0dd0*/  LDG.E.64 R4, desc[UR36][R4.64] ;  /* 0x0000002404047981 */ /* 0x001ea4000c1e1b00 */
[----:B--2---:R-:W-:-:S04]  /*0de0*/  ISETP.NE.U32.AND P0, PT, R4, RZ, PT ;  /* 0x000000ff0400720c */ /* 0x004fc80003f05070 */
[----:B------:R-:W-:-:S13]  /*0df0*/  ISETP.NE.AND.EX P0, PT, R5, RZ, PT, P0 ;  /* 0x000000ff0500720c */ /* 0x000fda0003f05300 */
[----:B------:R-:W-:Y:S05]  /*0e00*/  @!P0 BRA `(.L_x_10) ;  /* 0x0000000000088947 */ /* 0x000fea0003800000 */
[----:B------:R0:W5:Y:S01]  /*0e10*/  LD.E R154, desc[UR36][R4.64] ;  /* 0x00000024049a7980 */ /* 0x000162000c101900 */
[----:B------:R-:W-:Y:S05]  /*0e20*/  BRA `(.L_x_11) ;  /* 0x0000000000247947 */ /* 0x000fea0003800000 */
.L_x_10:
[----:B------:R-:W-:Y:S02]  /*0e30*/  ULDC.64 UR4, c[0x0][0x590] ;  /* 0x0001640000047ab9 */ /* 0x000fe40000000a00 */
[----:B------:R-:W-:-:S04]  /*0e40*/  ISETP.NE.U32.AND P0, PT, RZ, UR4, PT ;  /* 0x00000004ff007c0c */ /* 0x000fc8000bf05070 */
[----:B------:R-:W-:-:S13]  /*0e50*/  ISETP.NE.AND.EX P0, PT, RZ, UR5, PT, P0 ;  /* 0x00000005ff007c0c */ /* 0x000fda000bf05300 */
[----:B------:R-:W-:Y:S05]  /*0e60*/  @!P0 BRA `(.L_x_12) ;  /* 0x00000000000c8947 */ /* 0x000fea0003800000 */
[----:B------:R-:W2:Y:S02]  /*0e70*/  LDC.64 R154, c[0x0][0x590] ;  /* 0x00016400ff9a7b82 */ /* 0x000ea40000000a00 */
[----:B--2---:R2:W5:Y:S01]  /*0e80*/  LDG.E R154, desc[UR36][R154.64] ;  /* 0x000000249a9a7981 */ /* 0x004562000c1e1900 */
[----:B------:R-:W-:Y:S05]  /*0e90*/  BRA `(.L_x_11) ;  /* 0x0000000000087947 */ /* 0x000fea0003800000 */
.L_x_12:
[----:B------:R-:W-:Y:S02]  /*0ea0*/  ULDC UR4, c[0x0][0x584] ;  /* 0x0001610000047ab9 */ /* 0x000fe40000000800 */
[----:B------:R-:W-:-:S07]  /*0eb0*/  IMAD.U32 R154, RZ, RZ, UR4 ;  /* 0x00000004ff9a7e24 */ /* 0x000fce000f8e00ff */
.L_x_11:
[----:B------:R-:W-:-:S13]  /*0ec0*/  LOP3.LUT P0, RZ, R0, 0xff, RZ, 0xc0, !PT ;  /* 0x000000ff00ff7812 */ /* 0x000fda000780c0ff */
[----:B------:R-:W-:Y:S05]  /*0ed0*/  @!P0 EXIT ;  /* 0x000000000000894d */ /* 0x000fea0003800000 */
[----:B------:R-:W-:Y:S01]  /*0ee0*/  ULDC UR4, c[0x0][0x28c] ;  /* 0x0000a30000047ab9 */ /* 0x000fe20000000800 */
[----:B------:R-:W-:Y:S01]  /*0ef0*/  UMOV UR38, URZ ;  /* 0x0000003f00267c82 */ /* 0x000fe20008000000 */
[----:B------:R-:W-:Y:S01]  /*0f00*/  UIADD3 UR4, UR4, 0x7f, URZ ;  /* 0x0000007f04047890 */ /* 0x000fe2000fffe03f */
[----:B------:R-:W-:-:S03]  /*0f10*/  UMOV UR39, URZ ;  /* 0x0000003f00277c82 */ /* 0x000fc60008000000 */
[----:B------:R-:W-:-:S04]  /*0f20*/  USHF.R.S32.HI UR5, URZ, 0x1f, UR4 ;  /* 0x0000001f3f057899 */ /* 0x000fc80008011404 */
[----:B------:R-:W-:-:S04]  /*0f30*/  ULEA.HI UR5, UR5, UR4, URZ, 0x7 ;  /* 0x0000000405057291 */ /* 0x000fc8000f8f383f */
[----:B------:R-:W-:-:S12]  /*0f40*/  USHF.R.S32.HI UR40, URZ, 0x7, UR5 ;  /* 0x000000073f287899 */ /* 0x000fd80008011405 */
.L_x_290:
[----:B------:R-:W-:Y:S01]  /*0f50*/  LOP3.LUT R0, R18, 0x80, RZ, 0xc0, !PT ;  /* 0x0000008012007812 */ /* 0x000fe200078ec0ff */
[----:B---3--:R-:W3:Y:S01]  /*0f60*/  S2UR UR7, SR_CgaCtaId ;  /* 0x00000000000779c3 */ /* 0x008ee20000008800 */
[----:B------:R-:W-:Y:S02]  /*0f70*/  UMOV UR6, 0x400 ;  /* 0x0000040000067882 */ /* 0x000fe40000000000 */
[----:B------:R-:W-:-:S06]  /*0f80*/  SHF.R.U32.HI R0, RZ, 0x7, R0 ;  /* 0x00000007ff007819 */ /* 0x000fcc0000011600 */
[----:B----4-:R-:W4:Y:S01]  /*0f90*/  SHFL.IDX PT, R0, R0, RZ, 0x1f ;  /* 0x00001fff00007589 */ /* 0x010f2200000e0000 */
[----:B---3--:R-:W-:Y:S01]  /*0fa0*/  ULEA UR6, UR7, UR6, 0x18 ;  /* 0x0000000607067291 */ /* 0x008fe2000f8ec03f */
[----:B----4-:R-:W-:-:S13]  /*0fb0*/  R2UR UR4, R0 ;  /* 0x00000000000472ca */ /* 0x010fda00000e0000 */
[----:B------:R-:W-:-:S04]  /*0fc0*/  ULEA.HI UR5, UR4, UR4, URZ, 0x1 ;  /* 0x0000000404057291 */ /* 0x000fc8000f8f083f */
[----:B------:R-:W-:-:S04]  /*0fd0*/  ULOP3.LUT UR5, UR5, 0x7fffe, URZ, 0xc0, !UPT ;  /* 0x0007fffe05057892 */ /* 0x000fc8000f8ec03f */
[----:B------:R-:W-:-:S03]  /*0fe0*/  UIADD3 UR5, UR4, -UR5, URZ ;  /* 0x8000000504057290 */ /* 0x000fc6000fffe03f */
[----:B------:R-:W-:Y:S01]  /*0ff0*/  ULDC UR4, c[0x0][0x28c] ;  /* 0x0000a30000047ab9 */ /* 0x000fe20000000800 */
[----:B------:R-:W-:Y:S01]  /*1000*/  ULEA UR5, UR5, UR6, 0xd ;  /* 0x0000000605057291 */ /* 0x000fe2000f8e683f */
[----:B------:R-:W-:-:S03]  /*1010*/  ISETP.LT.AND P0, PT, RZ, UR4, PT ;  /* 0x00000004ff007c0c */ /* 0x000fc6000bf01270 */
[----:B------:R-:W-:-:S04]  /*1020*/  UIADD3 UR5, UR5, 0x100, URZ ;  /* 0x0000010005057890 */ /* 0x000fc8000fffe03f */
[----:B------:R-:W-:-:S04]  /*1030*/  USHF.R.U32.HI UR5, URZ, 0x4, UR5 ;  /* 0x000000043f057899 */ /* 0x000fc80008011605 */
[----:B------:R-:W-:Y:S02]  /*1040*/  ULOP3.LUT UR41, UR5, 0x3fff, URZ, 0xc0, !UPT ;  /* 0x00003fff05297892 */ /* 0x000fe4000f8ec03f */
[----:B------:R-:W-:Y:S10]  /*1050*/  @P0 BRA `(.L_x_13) ;  /* 0x0000000000400947 */ /* 0x000ff40003800000 */
[----:B------:R-:W-:Y:S01]  /*1060*/  MOV R0, 0x0 ;  /* 0x0000000000007802 */ /* 0x000fe20000000f00 */
[----:B------:R-:W-:Y:S01]  /*1070*/  ULDC.64 UR4, c[0x4][0x68] ;  /* 0x01001a0000047ab9 */ /* 0x000fe20000000a00 */
[----:B------:R-:W-:Y:S01]  /*1080*/  ULDC.64 UR6, c[0x4][0x8] ;  /* 0x0100020000067ab9 */ /* 0x000fe20000000a00 */
[----:B01----:R-:W-:Y:S01]  /*1090*/  IMAD.U32 R4, RZ, RZ, UR4 ;  /* 0x00000004ff047e24 */ /* 0x003fe2000f8e00ff */
[----:B------:R0:W1:Y:S01]  /*10a0*/  LDC.64 R14, c[0x4][R0] ;  /* 0x01000000000e7b82 */ /* 0x0000620000000a00 */
[----:B------:R-:W-:Y:S01]  /*10b0*/  IMAD.U32 R5, RZ, RZ, UR5 ;  /* 0x00000005ff057e24 */ /* 0x000fe2000f8e00ff */
[----:B------:R-:W-:Y:S01]  /*10c0*/  ULDC.64 UR4, c[0x4][0x70] ;  /* 0x01001c0000047ab9 */ /* 0x000fe20000000a00 */
[----:B------:R-:W-:Y:S02]  /*10d0*/  IMAD.U32 R10, RZ, RZ, UR6 ;  /* 0x00000006ff0a7e24 */ /* 0x000fe4000f8e00ff */
[----:B------:R-:W-:Y:S02]  /*10e0*/  IMAD.U32 R6, RZ, RZ, UR4 ;  /* 0x00000004ff067e24 */ /* 0x000fe4000f8e00ff */
[----:B------:R-:W-:-:S02]  /*10f0*/  IMAD.U32 R7, RZ, RZ, UR5 ;  /* 0x00000005ff077e24 */ /* 0x000fc4000f8e00ff */
[----:B------:R-:W-:Y:S02]  /*1100*/  IMAD.U32 R11, RZ, RZ, UR7 ;  /* 0x00000007ff0b7e24 */ /* 0x000fe4000f8e00ff */
[----:B------:R-:W-:Y:S02]  /*1110*/  IMAD.MOV.U32 R8, RZ, RZ, 0x1e1 ;  /* 0x000001e1ff087424 */ /* 0x000fe400078e00ff */
[----:B------:R-:W-:Y:S02]  /*1120*/  IMAD.MOV.U32 R12, RZ, RZ, 0x1 ;  /* 0x00000001ff0c7424 */ /* 0x000fe400078e00ff */
[----:B0-----:R-:W-:-:S07]  /*1130*/  IMAD.MOV.U32 R13, RZ, RZ, RZ ;  /* 0x000000ffff0d7224 */ /* 0x001fce00078e00ff */
[----:B------:R-:W-:-:S07]  /*1140*/  LEPC R20, `(.L_x_13) ;  /* 0x000000001014794e */ /* 0x000fce0000000000 */
[----:B-12--5:R-:W-:Y:S05]  /*1150*/  CALL.ABS.NOINC R14 ;  /* 0x000000000e007343 */ /* 0x026fea0003c00000 */
.L_x_13:
[----:B------:R-:W-:-:S04]  /*1160*/  LOP3.LUT R0, R19, 0x1, RZ, 0xfc, !PT ;  /* 0x0000000113007812 */ /* 0x000fc800078efcff */
[----:B------:R-:W-:-:S13]  /*1170*/  ISETP.NE.AND P0, PT, R0, 0x3, PT ;  /* 0x000000030000780c */ /* 0x000fda0003f05270 */
[----:B------:R-:W-:Y:S05]  /*1180*/  @!P0 BRA `(.L_x_14) ;  /* 0x0000000000048947 */ /* 0x000fea0003800000 */
[----:B------:R-:W-:Y:S01]  /*1190*/  BPT.TRAP 0x1 ;  /* 0x000000040000795c */ /* 0x000fe20000300000 */
.L_x_14:
[----:B------:R-:W3:Y:S01]  /*11a0*/  S2UR UR5, SR_CgaCtaId ;  /* 0x00000000000579c3 */ /* 0x000ee20000008800 */
[----:B------:R-:W-:Y:S01]  /*11b0*/  UMOV UR4, 0x400 ;  /* 0x0000040000047882 */ /* 0x000fe20000000000 */
[----:B------:R-:W-:Y:S02]  /*11c0*/  IMAD.U32 R0, RZ, RZ, UR38 ;  /* 0x00000026ff007e24 */ /* 0x000fe4000f8e00ff */
[----:B------:R-:W-:-:S03]  /*11d0*/  IMAD.U32 R3, RZ, RZ, UR39 ;  /* 0x00000027ff037e24 */ /* 0x000fc6000f8e00ff */
[----:B------:R-:W-:Y:S01]  /*11e0*/  SHF.L.U32 R0, R0, 0x1f, RZ ;  /* 0x0000001f00007819 */ /* 0x000fe200000006ff */
[----:B---3--:R-:W-:-:S06]  /*11f0*/  ULEA UR4, UR5, UR4, 0x18 ;  /* 0x0000000405047291 */ /* 0x008fcc000f8ec03f */
[----:B------:R-:W-:-:S04]  /*1200*/  IMAD.U32 R6, RZ, RZ, UR4 ;  /* 0x00000004ff067e24 */ /* 0x000fc8000f8e00ff */
[----:B------:R-:W-:-:S04]  /*1210*/  IMAD R3, R3, 0x8, R6 ;  /* 0x0000000803037824 */ /* 0x000fc800078e0206 */
[----:B------:R3:W4:Y:S01]  /*1220*/  SYNCS.PHASECHK.TRANS64.TRYWAIT P1, [R3+URZ], R0 ;  /* 0x00000000030075a7 */ /* 0x000722000802017f */
[----:B------:R-:W-:Y:S05]  /*1230*/  @!P0 BRA `(.L_x_15) ;  /* 0x0000000000048947 */ /* 0x000fea0003800000 */
[----:B------:R-:W-:Y:S01]  /*1240*/  BPT.TRAP 0x1 ;  /* 0x000000040000795c */ /* 0x000fe20000300000 */
.L_x_15:
[----:B----4-:R-:W-:Y:S05]  /*1250*/  @P1 BRA `(.L_x_16) ;  /* 0x0000000000081947 */ /* 0x010fea0003800000 */
[----:B------:R-:W4:Y:S02]  /*1260*/  SYNCS.PHASECHK.TRANS64.TRYWAIT P1, [R3+URZ], R0 ;  /* 0x00000000030075a7 */ /* 0x000f24000802017f */
[----:B----4-:R-:W-:Y:S05]  /*1270*/  @!P1 BRA `(.L_x_17) ;  /* 0x0000008800c09947 */ /* 0x010fea0003800000 */
.L_x_16:
[----:B------:R-:W-:-:S04]  /*1280*/  UISETP.LT.AND UP0, UPT, UR40, 0x1, UPT ;  /* 0x000000012800788c */ /* 0x000fc8000bf01270 */
[----:B------:R-:W-:-:S06]  /*1290*/  USEL UR4, UR40, 0x1, UP0 ;  /* 0x0000000128047887 */ /* 0x000fcc0008000000 */
[----:B---34-:R-:W-:Y:S01]  /*12a0*/  IMAD.U32 R0, RZ, RZ, UR4 ;  /* 0x00000004ff007e24 */ /* 0x018fe2000f8e00ff */
[----:B------:R-:W-:Y:S05]  /*12b0*/  WARPSYNC.ALL ;  /* 0x0000000000007948 */ /* 0x000fea0003800000 */
[----:B------:R-:W-:-:S04]  /*12c0*/  IADD3 R0, -R0, UR40, RZ ;  /* 0x0000002800007c10 */ /* 0x000fc8000fffe1ff */
[----:B------:R-:W-:Y:S02]  /*12d0*/  ISETP.GE.AND P1, PT, R0, 0x1, PT ;  /* 0x000000010000780c */ /* 0x000fe40003f26270 */
[----:B------:R-:W-:Y:S01]  /*12e0*/  R2UR UR4, R6 ;  /* 0x00000000060472ca */ /* 0x000fe200000e0000 */
[----:B------:R-:W-:Y:S01]  /*12f0*/  WARPGROUP.ARRIVE ;  /* 0x00000000000079c5 */ /* 0x000fe20000000000 */
[----:B------:R-:W-:Y:S01]  /*1300*/  UMOV UR9, 0x40000040 ;  /* 0x4000004000097882 */ /* 0x000fe20000000000 */
[----:B------:R-:W-:-:S10]  /*1310*/  UMOV UR11, 0x40000040 ;  /* 0x40000040000b7882 */ /* 0x000fd40000000000 */
[----:B------:R-:W-:-:S04]  /*1320*/  UIADD3 UR4, UR4, 0x14100, URZ ;  /* 0x0001410004047890 */ /* 0x000fc8000fffe03f */
[----:B------:R-:W-:-:S04]  /*1330*/  USHF.R.U32.HI UR4, URZ, 0x4, UR4 ;  /* 0x000000043f047899 */ /* 0x000fc80008011604 */
[----:B------:R-:W-:Y:S02]  /*1340*/  ULOP3.LUT UR5, UR4, 0x3fff, URZ, 0xc0, !UPT ;  /* 0x00003fff04057892 */ /* 0x000fe4000f8ec03f */
[----:B------:R-:W-:Y:S02]  /*1350*/  ULOP3.LUT UR4, UR41, 0x10000, URZ, 0xfc, !UPT ;  /* 0x0001000029047892 */ /* 0x000fe4000f8efc3f */
[----:B------:R-:W-:Y:S02]  /*1360*/  ULOP3.LUT UR5, UR5, 0x10000, URZ, 0xfc, !UPT ;  /* 0x0001000005057892 */ /* 0x000fe4000f8efc3f */
[----:B------:R-:W-:Y:S02]  /*1370*/  ULEA UR6, UR39, UR4, 0xa ;  /* 0x0000000427067291 */ /* 0x000fe4000f8e503f */
[----:B------:R-:W-:-:S05]  /*1380*/  ULEA UR7, UR39, UR5, 0xb ;  /* 0x0000000527077291 */ /* 0x000fca000f8e583f */
[----:B------:R-:W-:Y:S02]  /*1390*/  UMOV UR8, UR6 ;  /* 0x0000000600087c82 */ /* 0x000fe40008000000 */
[----:B------:R-:W-:Y:S02]  /*13a0*/  UMOV UR10, UR7 ;  /* 0x00000007000a7c82 */ /* 0x000fe40008000000 */
[----:B------:R-:W-:Y:S01]  /*13b0*/  IGMMA.64x256x32.S8.S8 R24, gdesc[UR8], RZ, !UPT, gsb0 ;  /* 0x06600000081879f1 */ /* 0x000fe2000c0410ff */
[----:B------:R-:W-:Y:S02]  /*13c0*/  UIADD3 UR8, UR6, 0x2, URZ ;  /* 0x0000000206087890 */ /* 0x000fe4000fffe03f */
[----:B------:R-:W-:Y:S01]  /*13d0*/  UIADD3 UR10, UR7, 0x2, URZ ;  /* 0x00000002070a7890 */ /* 0x000fe2000fffe03f */
[----:B------:R-:W-:Y:S01]  /*13e0*/  UMOV UR9, 0x40000040 ;  /* 0x4000004000097882 */ /* 0x000fe20000000000 */
[----:B------:R-:W-:Y:S01]  /*13f0*/  UMOV UR11, 0x40000040 ;  /* 0x40000040000b7882 */ /* 0x000fe20000000000 */
[----:B------:R-:W-:-:S02]  /*1400*/  WARPGROUP.DEPBAR.LE gsb0, 0x0 ;  /* 0x00008000000079c5 */ /* 0x000fc40000010000 */
[----:B------:R-:W-:-:S06]  /*1410*/  WARPGROUP.ARRIVE ;  /* 0x00000000000079c5 */ /* 0x000fcc0000000000 */
[----:B------:R-:W-:Y:S01]  /*1420*/  IGMMA.64x256x32.S8.S8 R24, gdesc[UR8], R24, gsb0 ;  /* 0x06600000081879f1 */ /* 0x000fe20008041018 */
[----:B------:R-:W-:Y:S02]  /*1430*/  UIADD3 UR8, UR6, 0x4, URZ ;  /* 0x0000000406087890 */ /* 0x000fe4000fffe03f */
[----:B------:R-:W-:Y:S01]  /*1440*/  UIADD3 UR10, UR7, 0x4, URZ ;  /* 0x00000004070a7890 */ /* 0x000fe2000fffe03f */
[----:B------:R-:W-:Y:S01]  /*1450*/  UMOV UR9, 0x40000040 ;  /* 0x4000004000097882 */ /* 0x000fe20000000000 */
[----:B------:R-:W-:Y:S01]  /*1460*/  UMOV UR11, 0x40000040 ;  /* 0x40000040000b7882 */ /* 0x000fe20000000000 */
[----:B------:R-:W-:Y:S02]  /*1470*/  WARPGROUP.DEPBAR.LE gsb0, 0x0 ;  /* 0x00008000000079c5 */ /* 0x000fe40000010000 */
        /* <DEDUP_REMOVED lines=8> */
[----:B------:R-:W-:Y:S03]  /*1500*/  IGMMA.64x256x32.S8.S8 R24, gdesc[UR8], R24, gsb0 ;  /* 0x06600000081879f1 */ /* 0x000fe60008041018 */
[----:B------:R-:W-:Y:S02]  /*1510*/  WARPGROUP.DEPBAR.LE gsb0, 0x0 ;  /* 0x00008000000079c5 */ /* 0x000fe40000010000 */
[----:B------:R-:W-:Y:S05]  /*1520*/  @!P1 BRA `(.L_x_18) ;  /* 0x0000000400209947 */ /* 0x000fea0003800000 */
[----:B------:R-:W-:Y:S02]  /*1530*/  UIADD3 UR6, UR39, 0x1, URZ ;  /* 0x0000000127067890 */ /* 0x000fe4000fffe03f */
[----:B------:R-:W-:Y:S02]  /*1540*/  IMAD.U32 R3, RZ, RZ, UR39 ;  /* 0x00000027ff037e24 */ /* 0x000fe4000f8e00ff */
[----:B------:R-:W-:-:S04]  /*1550*/  UISETP.NE.AND UP0, UPT, UR6, 0x5, UPT ;  /* 0x000000050600788c */ /* 0x000fc8000bf05270 */
[----:B------:R-:W-:Y:S02]  /*1560*/  USEL UR7, URZ, 0x1, UP0 ;  /* 0x000000013f077887 */ /* 0x000fe40008000000 */
[----:B------:R-:W-:Y:S02]  /*1570*/  USEL UR6, UR6, URZ, UP0 ;  /* 0x0000003f06067287 */ /* 0x000fe40008000000 */
[----:B------:R-:W-:-:S06]  /*1580*/  ULOP3.LUT UR7, UR38, UR7, URZ, 0x3c, !UPT ;  /* 0x0000000726077292 */ /* 0x000fcc000f8e3c3f */
[----:B------:R-:W-:-:S07]  /*1590*/  IMAD.U32 R7, RZ, RZ, UR7 ;  /* 0x00000007ff077e24 */ /* 0x000fce000f8e00ff */
.L_x_25:
[----:B------:R-:W-:Y:S05]  /*15a0*/  @!P0 BRA `(.L_x_19) ;  /* 0x0000000000048947 */ /* 0x000fea0003800000 */
[----:B------:R-:W-:Y:S01]  /*15b0*/  BPT.TRAP 0x1 ;  /* 0x000000040000795c */ /* 0x000fe20000300000 */
.L_x_19:
[----:B------:R-:W3:Y:S01]  /*15c0*/  S2UR UR8, SR_CgaCtaId ;  /* 0x00000000000879c3 */ /* 0x000ee20000008800 */
[----:B------:R-:W-:Y:S01]  /*15d0*/  UMOV UR7, 0x400 ;  /* 0x0000040000077882 */ /* 0x000fe20000000000 */
[----:B01----:R-:W-:Y:S01]  /*15e0*/  IMAD.U32 R5, RZ, RZ, UR6 ;  /* 0x00000006ff057e24 */ /* 0x003fe2000f8e00ff */
[----:B------:R-:W-:Y:S01]  /*15f0*/  SHF.L.U32 R4, R7, 0x1f, RZ ;  /* 0x0000001f07047819 */ /* 0x000fe200000006ff */
[----:B---3--:R-:W-:-:S06]  /*1600*/  ULEA UR7, UR8, UR7, 0x18 ;  /* 0x0000000708077291 */ /* 0x008fcc000f8ec03f */
[----:B------:R-:W-:-:S04]  /*1610*/  IMAD.U32 R6, RZ, RZ, UR7 ;  /* 0x00000007ff067e24 */ /* 0x000fc8000f8e00ff */
[----:B------:R-:W-:-:S04]  /*1620*/  IMAD R5, R5, 0x8, R6 ;  /* 0x0000000805057824 */ /* 0x000fc800078e0206 */
[----:B------:R0:W1:Y:S01]  /*1630*/  SYNCS.PHASECHK.TRANS64.TRYWAIT P1, [R5+URZ], R4 ;  /* 0x00000004050075a7 */ /* 0x000062000802017f */
[----:B------:R-:W-:Y:S05]  /*1640*/  @!P0 BRA `(.L_x_20) ;  /* 0x0000000000048947 */ /* 0x000fea0003800000 */
[----:B------:R-:W-:Y:S01]  /*1650*/  BPT.TRAP 0x1 ;  /* 0x000000040000795c */ /* 0x000fe20000300000 */
.L_x_20:
[----:B-1----:R-:W-:Y:S05]  /*1660*/  @P1 BRA `(.L_x_21) ;  /* 0x0000000000081947 */ /* 0x002fea0003800000 */
[----:B------:R-:W1:Y:S02]  /*1670*/  SYNCS.PHASECHK.TRANS64.TRYWAIT P1, [R5+URZ], R4 ;  /* 0x00000004050075a7 */ /* 0x000e64000802017f */
[----:B-1----:R-:W-:Y:S05]  /*1680*/  @!P1 BRA `(.L_x_22) ;  /* 0x0000008400d09947 */ /* 0x002fea0003800000 */
.L_x_21:
[----:B------:R-:W-:Y:S01]  /*1690*/  ULEA UR7, UR6, UR4, 0xa ;  /* 0x0000000406077291 */ /* 0x000fe2000f8e503f */
[----:B------:R-:W-:Y:S01]  /*16a0*/  WARPGROUP.ARRIVE ;  /* 0x00000000000079c5 */ /* 0x000fe20000000000 */
[----:B------:R-:W-:Y:S01]  /*16b0*/  ULEA UR12, UR6, UR5, 0xb ;  /* 0x00000005060c7291 */ /* 0x000fe2000f8e583f */
[----:B------:R-:W-:Y:S01]  /*16c0*/  UMOV UR9, 0x40000040 ;  /* 0x4000004000097882 */ /* 0x000fe20000000000 */
[----:B------:R-:W-:-:S03]  /*16d0*/  UMOV UR11, 0x40000040 ;  /* 0x40000040000b7882 */ /* 0x000fc60000000000 */
[----:B------:R-:W-:Y:S02]  /*16e0*/  UMOV UR8, UR7 ;  /* 0x0000000700087c82 */ /* 0x000fe40008000000 */
[----:B------:R-:W-:Y:S02]  /*16f0*/  UMOV UR10, UR12 ;  /* 0x0000000c000a7c82 */ /* 0x000fe40008000000 */
[----:B------:R-:W-:Y:S01]  /*1700*/  IGMMA.64x256x32.S8.S8 R24, gdesc[UR8], R24, gsb0 ;  /* 0x06600000081879f1 */ /* 0x000fe20008041018 */
        /* <DEDUP_REMOVED lines=23> */
[----:B------:R-:W-:Y:S01]  /*1880*/  BPT.TRAP 0x1 ;  /* 0x000000040000795c */ /* 0x000fe20000300000 */
.L_x_23:
[----:B01----:R-:W-:Y:S01]  /*1890*/  IMAD R4, R3, 0x8, R6 ;  /* 0x0000000803047824 */ /* 0x003fe200078e0206 */
[----:B------:R-:W-:-:S03]  /*18a0*/  ISETP.GT.U32.AND P1, PT, R19, 0x1, PT ;  /* 0x000000011300780c */ /* 0x000fc60003f24070 */
[----:B------:R-:W-:-:S05]  /*18b0*/  VIADD R4, R4, 0x28 ;  /* 0x0000002804047836 */ /* 0x000fca0000000000 */
[----:B------:R-:W-:-:S04]  /*18c0*/  PRMT R4, RZ, 0x654, R4 ;  /* 0x00000654ff047816 */ /* 0x000fc80000000004 */
[----:B------:R0:W-:Y:S01]  /*18d0*/  SYNCS.ARRIVE.TRANS64.RED.A1T0 RZ, [R4+URZ], RZ ;  /* 0x000000ff04ff79a7 */ /* 0x0001e2000810043f */
[----:B------:R-:W-:Y:S05]  /*18e0*/  @P1 BRA `(.L_x_24) ;  /* 0x0000000000041947 */ /* 0x000fea0003800000 */
[----:B------:R-:W-:Y:S01]  /*18f0*/  BPT.TRAP 0x1 ;  /* 0x000000040000795c */ /* 0x000fe20000300000 */
.L_x_24:
[----:B------:R-:W-:Y:S01]  /*1900*/  UIADD3 UR6, UR6, 0x1, URZ ;  /* 0x0000000106067890 */ /* 0x000fe2000fffe03f */
[C---:B------:R-:W-:Y:S01]  /*1910*/  ISETP.GT.AND P2, PT, R0.reuse, 0x1, PT ;  /* 0x000000010000780c */ /* 0x040fe20003f44270 */
[----:B------:R-:W-:Y:S02]  /*1920*/  VIADD R3, R3, 0x1 ;  /* 0x0000000103037836 */ /* 0x000fe40000000000 */
[----:B------:R-:W-:Y:S01]  /*1930*/  UISETP.NE.AND UP0, UPT, UR6, 0x5, UPT ;  /* 0x000000050600788c */ /* 0x000fe2000bf05270 */
[----:B------:R-:W-:Y:S02]  /*1940*/  VIADD R0, R0, 0xffffffff ;  /* 0xffffffff00007836 */ /* 0x000fe40000000000 */
[C---:B------:R-:W-:Y:S01]  /*1950*/  ISETP.NE.AND P1, PT, R3.reuse, 0x5, PT ;  /* 0x000000050300780c */ /* 0x040fe20003f25270 */
[----:B------:R-:W-:Y:S02]  /*1960*/  USEL UR7, URZ, 0x1, UP0 ;  /* 0x000000013f077887 */ /* 0x000fe40008000000 */
[----:B------:R-:W-:Y:S01]  /*1970*/  USEL UR6, UR6, URZ, UP0 ;  /* 0x0000003f06067287 */ /* 0x000fe20008000000 */
[----:B------:R-:W-:-:S03]  /*1980*/  SEL R3, R3, RZ, P1 ;  /* 0x000000ff03037207 */ /* 0x000fc60000800000 */
[----:B------:R-:W-:Y:S01]  /*1990*/  LOP3.LUT R7, R7, UR7, RZ, 0x3c, !PT ;  /* 0x0000000707077c12 */ /* 0x000fe2000f8e3cff */
[----:B------:R-:W-:Y:S07]  /*19a0*/  @P2 BRA `(.L_x_25) ;  /* 0xfffffff800fc2947 */ /* 0x000fee000383ffff */
.L_x_18:
[----:B------:R-:W3:Y:S02]  /*19b0*/  LDC R0, c[0x0][0x28c] ;  /* 0x0000a300ff007b82 */ /* 0x000ee40000000800 */
[----:B---3--:R-:W-:-:S13]  /*19c0*/  ISETP.GE.AND P1, PT, R0, 0x1, PT ;  /* 0x000000010000780c */ /* 0x008fda0003f26270 */
[----:B------:R-:W-:Y:S05]  /*19d0*/  @!P1 BRA `(.L_x_26) ;  /* 0x0000000000409947 */ /* 0x000fea0003800000 */
[----:B------:R-:W-:Y:S05]  /*19e0*/  @!P0 BRA `(.L_x_27) ;  /* 0x0000000000048947 */ /* 0x000fea0003800000 */
[----:B------:R-:W-:Y:S01]  /*19f0*/  BPT.TRAP 0x1 ;  /* 0x000000040000795c */ /* 0x000fe20000300000 */
.L_x_27:
[----:B------:R-:W-:Y:S01]  /*1a00*/  UISETP.LT.AND UP0, UPT, UR40, 0x1, UPT ;  /* 0x000000012800788c */ /* 0x000fe2000bf01270 */
[----:B------:R-:W-:-:S03]  /*1a10*/  ISETP.GT.U32.AND P0, PT, R19, 0x1, PT ;  /* 0x000000011300780c */ /* 0x000fc60003f04070 */
[----:B------:R-:W-:-:S04]  /*1a20*/  USEL UR6, UR40, 0x1, UP0 ;  /* 0x0000000128067887 */ /* 0x000fc80008000000 */
[----:B------:R-:W-:-:S04]  /*1a30*/  UIADD3 UR6, UR39, UR40, -UR6 ;  /* 0x0000002827067290 */ /* 0x000fc8000fffe806 */
[----:B------:R-:W-:-:S04]  /*1a40*/  UIMAD.WIDE.U32 UR4, UR6, -0x33333333, URZ ;  /* 0xcccccccd060478a5 */ /* 0x000fc8000f8e003f */
[----:B------:R-:W-:-:S04]  /*1a50*/  USHF.R.U32.HI UR4, URZ, 0x2, UR5 ;  /* 0x000000023f047899 */ /* 0x000fc80008011605 */
[----:B------:R-:W-:-:S06]  /*1a60*/  UIMAD UR6, UR4, -0x5, UR6 ;  /* 0xfffffffb040678a4 */ /* 0x000fcc000f8e0206 */
[----:B------:R-:W-:-:S04]  /*1a70*/  IMAD.U32 R3, RZ, RZ, UR6 ;  /* 0x00000006ff037e24 */ /* 0x000fc8000f8e00ff */
[----:B------:R-:W-:-:S04]  /*1a80*/  IMAD R0, R3, 0x8, R6 ;  /* 0x0000000803007824 */ /* 0x000fc800078e0206 */
[----:B------:R-:W-:-:S05]  /*1a90*/  VIADD R0, R0, 0x28 ;  /* 0x0000002800007836 */ /* 0x000fca0000000000 */
[----:B------:R-:W-:-:S04]  /*1aa0*/  PRMT R0, RZ, 0x654, R0 ;  /* 0x00000654ff007816 */ /* 0x000fc80000000000 */
[----:B------:R3:W-:Y:S01]  /*1ab0*/  SYNCS.ARRIVE.TRANS64.RED.A1T0 RZ, [R0+URZ], RZ ;  /* 0x000000ff00ff79a7 */ /* 0x0007e2000810043f */
[----:B------:R-:W-:Y:S05]  /*1ac0*/  @P0 BRA `(.L_x_26) ;  /* 0x0000000000040947 */ /* 0x000fea0003800000 */
[----:B------:R-:W-:Y:S01]  /*1ad0*/  BPT.TRAP 0x1 ;  /* 0x000000040000795c */ /* 0x000fe20000300000 */
.L_x_26:
[----:B------:R-:W4:Y:S01]  /*1ae0*/  LDC R9, c[0x0][0x288] ;  /* 0x0000a200ff097b82 */ /* 0x000f220000000800 */
[--C-:B---3--:R-:W-:Y:S01]  /*1af0*/  SHF.R.U32.HI R0, RZ, 0x2, R18.reuse ;  /* 0x00000002ff007819 */ /* 0x108fe20000011612 */
[----:B------:R-:W-:Y:S01]  /*1b00*/  UIADD3 UR39, UR40, UR39, URZ ;  /* 0x0000002728277290 */ /* 0x000fe2000fffe03f */
[----:B01----:R-:W-:Y:S01]  /*1b10*/  SHF.R.U32.HI R5, RZ, 0x7, R18 ;  /* 0x00000007ff057819 */ /* 0x003fe20000011612 */
[----:B------:R-:W-:Y:S01]  /*1b20*/  ULDC UR7, c[0x0][0x284] ;  /* 0x0000a10000077ab9 */ /* 0x000fe20000000800 */
[----:B------:R-:W-:Y:S01]  /*1b30*/  LOP3.LUT R4, R18, 0x60, RZ, 0xc0, !PT ;  /* 0x0000006012047812 */ /* 0x000fe200078ec0ff */
[----:B------:R-:W-:Y:S01]  /*1b40*/  UISETP.GT.U32.AND UP0, UPT, UR39, 0x4, UPT ;  /* 0x000000042700788c */ /* 0x000fe2000bf04070 */
[----:B------:R-:W-:Y:S01]  /*1b50*/  LOP3.LUT R3, R0, 0x7, RZ, 0xc0, !PT ;  /* 0x0000000700037812 */ /* 0x000fe200078ec0ff */
[----:B------:R-:W-:Y:S01]  /*1b60*/  UISETP.GE.U32.AND UP1, UPT, UR40, 0x5, UPT ;  /* 0x000000052800788c */ /* 0x000fe2000bf26070 */
[----:B------:R-:W-:Y:S01]  /*1b70*/  LOP3.LUT R0, R5, 0x1, RZ, 0xc0, !PT ;  /* 0x0000000105007812 */ /* 0x000fe200078ec0ff */
[----:B------:R-:W-:Y:S01]  /*1b80*/  UISETP.LT.U32.AND UP0, UPT, UR40, 0x5, UP0 ;  /* 0x000000052800788c */ /* 0x000fe20008701070 */
[----:B------:R-:W-:Y:S01]  /*1b90*/  SHF.R.U32.HI R6, RZ, 0x1, R4 ;  /* 0x00000001ff067819 */ /* 0x000fe20000011604 */
[----:B------:R-:W-:Y:S01]  /*1ba0*/  IMAD.SHL.U32 R4, R18, 0x2, RZ ;  /* 0x0000000212047824 */ /* 0x000fe200078e00ff */
[----:B------:R-:W-:Y:S01]  /*1bb0*/  SHF.R.S32.HI R14, RZ, 0x1f, R22 ;  /* 0x0000001fff0e7819 */ /* 0x000fe20000011416 */
[----:B------:R-:W-:Y:S01]  /*1bc0*/  IMAD.SHL.U32 R8, R0, 0x40, RZ ;  /* 0x0000004000087824 */ /* 0x000fe200078e00ff */
[--C-:B------:R-:W-:Y:S01]  /*1bd0*/  IADD3 R5, RZ, -R6, -R3.reuse ;  /* 0x80000006ff057210 */ /* 0x100fe20007ffe803 */
[----:B------:R-:W-:Y:S01]  /*1be0*/  ULDC.64 UR8, c[0x0][0x5d0] ;  /* 0x0001740000087ab9 */ /* 0x000fe20000000a00 */
[----:B------:R-:W-:Y:S01]  /*1bf0*/  LOP3.LUT R4, R4, 0x6, RZ, 0xc0, !PT ;  /* 0x0000000604047812 */ /* 0x000fe200078ec0ff */
[----:B------:R-:W-:Y:S01]  /*1c00*/  UIMAD.WIDE.U32 UR4, UR39, -0x33333333, URZ ;  /* 0xcccccccd270478a5 */ /* 0x000fe2000f8e003f */
[----:B------:R-:W-:Y:S01]  /*1c10*/  LOP3.LUT R3, R8, 0x40, R3, 0xe2, !PT ;  /* 0x0000004008037812 */ /* 0x000fe200078ee203 */
[----:B------:R-:W-:Y:S01]  /*1c20*/  IMAD R7, R0, -0x40, R5 ;  /* 0xffffffc000077824 */ /* 0x000fe200078e0205 */
[----:B------:R-:W-:Y:S01]  /*1c30*/  LOP3.LUT R0, R18, 0x3, RZ, 0xc0, !PT ;  /* 0x0000000312007812 */ /* 0x000fe200078ec0ff */
[----:B------:R-:W-:Y:S01]  /*1c40*/  USEL UR6, URZ, 0x1, !UP0 ;  /* 0x000000013f067887 */ /* 0x000fe2000c000000 */
[----:B------:R-:W-:Y:S01]  /*1c50*/  PRMT R8, R4, 0x6540, R23 ;  /* 0x0000654004087816 */ /* 0x000fe20000000017 */
[----:B------:R-:W-:Y:S01]  /*1c60*/  IMAD.SHL.U32 R23, R23, 0x100, RZ ;  /* 0x0000010017177824 */ /* 0x000fe200078e00ff */
[----:B------:R-:W-:Y:S01]  /*1c70*/  USHF.R.U32.HI UR4, URZ, 0x2, UR5 ;  /* 0x000000023f047899 */ /* 0x000fe20008011605 */
[----:B----4-:R-:W-:Y:S01]  /*1c80*/  IMAD R12, R0, -0x2, R9 ;  /* 0xfffffffe000c7824 */ /* 0x010fe200078e0209 */
[----:B------:R-:W-:Y:S01]  /*1c90*/  ULOP3.LUT UR38, UR38, UR6, URZ, 0x3c, !UPT ;  /* 0x0000000626267292 */ /* 0x000fe2000f8e3c3f */
[----:B------:R-:W-:Y:S01]  /*1ca0*/  IMAD.SHL.U32 R0, R152, 0x80, RZ ;  /* 0x0000008098007824 */ /* 0x000fe200078e00ff */
[----:B------:R-:W-:Y:S01]  /*1cb0*/  ISETP.GE.AND P0, PT, R23, R9, PT ;  /* 0x000000091700720c */ /* 0x000fe20003f06270 */
[----:B------:R-:W-:Y:S01]  /*1cc0*/  IMAD R5, R14, UR8, RZ ;  /* 0x000000080e057c24 */ /* 0x000fe2000f8e02ff */
[--C-:B------:R-:W-:Y:S01]  /*1cd0*/  SHF.R.S32.HI R9, RZ, 0x1f, R8.reuse ;  /* 0x0000001fff097819 */ /* 0x100fe20000011408 */
[----:B------:R-:W-:Y:S01]  /*1ce0*/  IMAD.WIDE R10, R152, 0x80, RZ ;  /* 0x00000080980a7825 */ /* 0x000fe200078e02ff */
[C---:B------:R-:W-:Y:S01]  /*1cf0*/  ISETP.GE.OR P0, PT, R0.reuse, UR7, P0 ;  /* 0x0000000700007c0c */ /* 0x040fe20008706670 */
[----:B------:R-:W-:Y:S01]  /*1d00*/  UIMAD UR39, UR4, -0x5, UR39 ;  /* 0xfffffffb042778a4 */ /* 0x000fe2000f8e0227 */
[----:B------:R-:W-:Y:S01]  /*1d10*/  IADD3 R160, -R0, UR7, R7 ;  /* 0x0000000700a07c10 */ /* 0x000fe2000fffe107 */
[C---:B------:R-:W-:Y:S01]  /*1d20*/  IMAD R13, R22.reuse, UR9, R5 ;  /* 0x00000009160d7c24 */ /* 0x040fe2000f8e0205 */
[----:B------:R-:W-:Y:S01]  /*1d30*/  @UP1 ULOP3.LUT UR38, UR38, 0x1, UR4, 0x78, !UPT ;  /* 0x0000000126261892 */ /* 0x000fe2000f8e7804 */
[----:B------:R-:W-:Y:S01]  /*1d40*/  IMAD.WIDE.U32 R4, R22, UR8, R8 ;  /* 0x0000000816047c25 */ /* 0x000fe2000f8e0008 */
[----:B------:R-:W-:-:S03]  /*1d50*/  LOP3.LUT R161, R10, R3, R6, 0xfe, !PT ;  /* 0x000000030aa17212 */ /* 0x000fc600078efe06 */
[----:B------:R-:W-:Y:S02]  /*1d60*/  IMAD.IADD R5, R5, 0x1, R13 ;  /* 0x0000000105057824 */ /* 0x000fe400078e020d */
[----:B------:R-:W-:Y:S02]  /*1d70*/  IMAD.IADD R0, R12, 0x1, -R23 ;  /* 0x000000010c007824 */ /* 0x000fe400078e0a17 */
[----:B------:R-:W-:Y:S01]  /*1d80*/  IMAD.MOV.U32 R152, RZ, RZ, -0x1 ;  /* 0xffffffffff987424 */ /* 0x000fe200078e00ff */
[----:B------:R-:W-:Y:S06]  /*1d90*/  @P0 BRA `(.L_x_28) ;  /* 0x0000006000a00947 */ /* 0x000fec0003800000 */
[----:B------:R-:W0:Y:S01]  /*1da0*/  LDC.64 R12, c[0x0][0x5c8] ;  /* 0x00017200ff0c7b82 */ /* 0x000e220000000a00 */
[----:B------:R-:W-:Y:S01]  /*1db0*/  ULDC.64 UR4, c[0x0][0x5c0] ;  /* 0x0001700000047ab9 */ /* 0x000fe20000000a00 */
[----:B------:R-:W-:Y:S01]  /*1dc0*/  BSSY B0, `(.L_x_28) ;  /* 0x0000625000007945 */ /* 0x000fe20003800000 */
[-C--:B0-----:R-:W-:Y:S02]  /*1dd0*/  IMAD R6, R11, R12.reuse, RZ ;  /* 0x0000000c0b067224 */ /* 0x081fe400078e02ff */
[----:B------:R-:W-:-:S04]  /*1de0*/  IMAD.WIDE.U32 R4, R161, R12, R4 ;  /* 0x0000000ca1047225 */ /* 0x000fc800078e0004 */
[----:B------:R-:W-:Y:S01]  /*1df0*/  IMAD R3, R161, R13, R6 ;  /* 0x0000000da1037224 */ /* 0x000fe200078e0206 */
[----:B------:R-:W-:-:S03]  /*1e00*/  IADD3 R4, P0, R4, UR4, RZ ;  /* 0x0000000404047c10 */ /* 0x000fc6000ff1e0ff */
[----:B------:R-:W-:Y:S01]  /*1e10*/  IMAD.IADD R3, R5, 0x1, R3 ;  /* 0x0000000105037824 */ /* 0x000fe200078e0203 */
[----:B------:R-:W-:-:S04]  /*1e20*/  LEA R6, P1, R12, R4, 0x3 ;  /* 0x000000040c067211 */ /* 0x000fc800078218ff */
[----:B------:R-:W-:Y:S02]  /*1e30*/  IADD3.X R5, R3, UR5, RZ, P0, !PT ;  /* 0x0000000503057c10 */ /* 0x000fe400087fe4ff */
[----:B-----5:R-:W-:Y:S02]  /*1e40*/  ISETP.NE.AND P0, PT, R154, RZ, PT ;  /* 0x000000ff9a00720c */ /* 0x020fe40003f05270 */
[----:B------:R-:W-:-:S11]  /*1e50*/  LEA.HI.X R7, R12, R5, R13, 0x3, P1 ;  /* 0x000000050c077211 */ /* 0x000fd600008f1c0d */
[----:B------:R-:W-:Y:S05]  /*1e60*/  @!P0 BRA `(.L_x_29) ;  /* 0x0000004800608947 */ /* 0x000fea0003800000 */
[----:B------:R-:W0:Y:S01]  /*1e70*/  LDC.64 R156, c[0x0][0x5b0] ;  /* 0x00016c00ff9c7b82 */ /* 0x000e220000000a00 */
[----:B------:R-:W-:Y:S01]  /*1e80*/  ULDC.64 UR4, c[0x0][0x5b8] ;  /* 0x00016e0000047ab9 */ /* 0x000fe20000000a00 */
[----:B------:R-:W-:Y:S01]  /*1e90*/  ISETP.GE.AND P1, PT, R160, 0x1, PT ;  /* 0x00000001a000780c */ /* 0x000fe20003f26270 */
[----:B------:R-:W-:Y:S01]  /*1ea0*/  IMAD R3, R14, UR4, RZ ;  /* 0x000000040e037c24 */ /* 0x000fe2000f8e02ff */
[----:B------:R-:W-:Y:S01]  /*1eb0*/  BSSY B1, `(.L_x_30) ;  /* 0x000000e000017945 */ /* 0x000fe20003800000 */
[----:B------:R-:W-:Y:S01]  /*1ec0*/  IMAD.WIDE.U32 R20, R22, UR4, R8 ;  /* 0x0000000416147c25 */ /* 0x000fe2000f8e0008 */
[----:B------:R-:W-:Y:S02]  /*1ed0*/  ISETP.LT.OR P5, PT, R0, 0x1, !P1 ;  /* 0x000000010000780c */ /* 0x000fe40004fa1670 */
[----:B------:R-:W1:Y:S01]  /*1ee0*/  LDC.64 R158, c[0x0][0x5a8] ;  /* 0x00016a00ff9e7b82 */ /* 0x000e620000000a00 */
[----:B------:R-:W-:Y:S02]  /*1ef0*/  IMAD R3, R22, UR5, R3 ;  /* 0x0000000516037c24 */ /* 0x000fe4000f8e0203 */
[----:B------:R-:W-:-:S02]  /*1f00*/  IMAD.MOV.U32 R14, RZ, RZ, R20 ;  /* 0x000000ffff0e7224 */ /* 0x000fc400078e0014 */
[----:B------:R-:W-:Y:S02]  /*1f10*/  IMAD.IADD R15, R21, 0x1, R3 ;  /* 0x00000001150f7824 */ /* 0x000fe400078e0203 */
[-C--:B0-----:R-:W-:Y:S02]  /*1f20*/  IMAD R10, R11, R156.reuse, RZ ;  /* 0x0000009c0b0a7224 */ /* 0x081fe400078e02ff */
[----:B------:R-:W-:-:S04]  /*1f30*/  IMAD.WIDE.U32 R8, R161, R156, R14 ;  /* 0x0000009ca1087225 */ /* 0x000fc800078e000e */
[----:B------:R-:W-:Y:S01]  /*1f40*/  IMAD R13, R161, R157, R10 ;  /* 0x0000009da10d7224 */ /* 0x000fe200078e020a */
[----:B-1----:R-:W-:-:S04]  /*1f50*/  IADD3 R8, P0, R8, R158, RZ ;  /* 0x0000009e08087210 */ /* 0x002fc80007f1e0ff */
[----:B------:R-:W-:Y:S01]  /*1f60*/  IADD3.X R9, R159, R9, R13, P0, !PT ;  /* 0x000000099f097210 */ /* 0x000fe200007fe40d */
[----:B------:R-:W-:Y:S08]  /*1f70*/  @P5 BRA `(.L_x_31) ;  /* 0x0000000000045947 */ /* 0x000ff00003800000 */
[----:B--2---:R0:W5:Y:S02]  /*1f80*/  LDG.E.U8 R155, desc[UR36][R8.64] ;  /* 0x00000024089b7981 */ /* 0x004164000c1e1100 */
.L_x_31:
[----:B------:R-:W-:Y:S05]  /*1f90*/  BSYNC B1 ;  /* 0x0000000000017941 */ /* 0x000fea0003800000 */
.L_x_30:
[----:B-----5:R-:W-:Y:S01]  /*1fa0*/  LOP3.LUT R3, R155, 0xffff, RZ, 0xc0, !PT ;  /* 0x0000ffff9b037812 */ /* 0x020fe200078ec0ff */
[----:B------:R-:W-:Y:S01]  /*1fb0*/  IMAD.SHL.U32 R10, R156, 0x8, RZ ;  /* 0x000000089c0a7824 */ /* 0x000fe200078e00ff */
[----:B------:R-:W-:Y:S01]  /*1fc0*/  ISETP.LT.OR P2, PT, R0, 0x2, !P1 ;  /* 0x000000020000780c */ /* 0x000fe20004f41670 */
[----:B------:R-:W-:Y:S01]  /*1fd0*/  BSSY B1, `(.L_x_32) ;  /* 0x000000e000017945 */ /* 0x000fe20003800000 */
[----:B------:R-:W-:Y:S02]  /*1fe0*/  PRMT R3, R3, 0x8880, RZ ;  /* 0x0000888003037816 */ /* 0x000fe400000000ff */
[----:B------:R-:W-:Y:S02]  /*1ff0*/  SHF.L.U64.HI R11, R156, 0x3, R157 ;  /* 0x000000039c0b7819 */ /* 0x000fe4000001029d */
[----:B------:R-:W-:Y:S01]  /*2000*/  ISETP.GE.AND P0, PT, R160, 0x9, PT ;  /* 0x00000009a000780c */ /* 0x000fe20003f06270 */
[----:B------:R-:W-:Y:S02]  /*2010*/  IMAD R12, R3, R154, RZ ;  /* 0x0000009a030c7224 */ /* 0x000fe400078e02ff */
[----:B------:R-:W-:-:S04]  /*2020*/  IMAD.WIDE.U32 R10, R161, R156, R10 ;  /* 0x0000009ca10a7225 */ /* 0x000fc800078e000a */
[----:B------:R-:W-:Y:S01]  /*2030*/  @!P5 IMAD R3, R24, R153, R12 ;  /* 0x000000991803d224 */ /* 0x000fe200078e020c */
[----:B------:R-:W-:Y:S01]  /*2040*/  IADD3 R10, P3, P4, R20, R158, R10 ;  /* 0x0000009e140a7210 */ /* 0x000fe20007c7e00a */
[----:B------:R-:W-:-:S03]  /*2050*/  IMAD.IADD R13, R13, 0x1, R11 ;  /* 0x000000010d0d7824 */ /* 0x000fc600078e020b */
[----:B------:R1:W-:Y:S01]  /*2060*/  @!P5 STG.E.U8 desc[UR36][R4.64], R3 ;  /* 0x000000030400d986 */ /* 0x0003e2000c101124 */
[----:B------:R-:W-:Y:S08]  /*2070*/  @P2 BRA `(.L_x_33) ;  /* 0x00000000000c2947 */ /* 0x000ff00003800000 */
[----:B--2---:R-:W1:Y:S02]  /*2080*/  LDG.E.U8 R155, desc[UR36][R8.64+0x1] ;  /* 0x00000124089b7981 */ /* 0x004e64000c1e1100 */
[----:B-1----:R-:W-:-:S05]  /*2090*/  PRMT R3, R155, 0x8880, RZ ;  /* 0x000088809b037816 */ /* 0x002fca00000000ff */
[----:B------:R-:W-:-:S07]  /*20a0*/  IMAD R12, R3, R154, RZ ;  /* 0x0000009a030c7224 */ /* 0x000fce00078e02ff */
.L_x_33:
[----:B------:R-:W-:Y:S05]  /*20b0*/  BSYNC B1 ;  /* 0x0000000000017941 */ /* 0x000fea0003800000 */
.L_x_32:
[C---:B------:R-:W-:Y:S01]  /*20c0*/  ISETP.LT.OR P5, PT, R0.reuse, 0x1, !P0 ;  /* 0x000000010000780c */ /* 0x040fe200047a1670 */
[----:B------:R-:W-:Y:S01]  /*20d0*/  @!P2 IMAD R25, R25, R153, R12 ;  /* 0x000000991919a224 */ /* 0x000fe200078e020c */
[----:B------:R-:W-:Y:S01]  /*20e0*/  BSSY B1, `(.L_x_34) ;  /* 0x000000a000017945 */ /* 0x000fe20003800000 */
[----:B------:R-:W-:Y:S02]  /*20f0*/  IADD3.X R11, R15, R159, R13, P3, P4 ;  /* 0x0000009f0f0b7210 */ /* 0x000fe40001fe840d */
[C---:B------:R-:W-:Y:S01]  /*2100*/  ISETP.LT.OR P3, PT, R0.reuse, 0x2, !P0 ;  /* 0x000000020000780c */ /* 0x040fe20004761670 */
[----:B------:R3:W-:Y:S01]  /*2110*/  @!P2 STG.E.U8 desc[UR36][R4.64+0x1], R25 ;  /* 0x000001190400a986 */ /* 0x0007e2000c101124 */
[C---:B------:R-:W-:Y:S02]  /*2120*/  ISETP.LT.OR P4, PT, R0.reuse, 0x9, !P1 ;  /* 0x000000090000780c */ /* 0x040fe40004f81670 */
[----:B------:R-:W-:-:S04]  /*2130*/  ISETP.LT.OR P2, PT, R0, 0xa, !P1 ;  /* 0x0000000a0000780c */ /* 0x000fc80004f41670 */
[----:B------:R-:W-:Y:S09]  /*2140*/  @P5 BRA `(.L_x_35) ;  /* 0x00000000000c5947 */ /* 0x000ff20003800000 */
[----:B--2---:R-:W1:Y:S02]  /*2150*/  LDG.E.U8 R155, desc[UR36][R10.64] ;  /* 0x000000240a9b7981 */ /* 0x004e64000c1e1100 */
[----:B-1----:R-:W-:-:S05]  /*2160*/  PRMT R3, R155, 0x8880, RZ ;  /* 0x000088809b037816 */ /* 0x002fca00000000ff */
[----:B------:R-:W-:-:S07]  /*2170*/  IMAD R12, R3, R154, RZ ;  /* 0x0000009a030c7224 */ /* 0x000fce00078e02ff */
.L_x_35:
[----:B------:R-:W-:Y:S05]  /*2180*/  BSYNC B1 ;  /* 0x0000000000017941 */ /* 0x000fea0003800000 */
.L_x_34:
[----:B-1----:R-:W-:Y:S01]  /*2190*/  @!P5 IMAD R3, R26, R153, R12 ;  /* 0x000000991a03d224 */ /* 0x002fe200078e020c */
[----:B------:R-:W-:Y:S04]  /*21a0*/  BSSY B1, `(.L_x_36) ;  /* 0x0000006000017945 */ /* 0x000fe80003800000 */
[----:B------:R1:W-:Y:S01]  /*21b0*/  @!P5 STG.E.U8 desc[UR36][R6.64], R3 ;  /* 0x000000030600d986 */ /* 0x0003e2000c101124 */
[----:B------:R-:W-:Y:S05]  /*21c0*/  @P3 BRA `(.L_x_37) ;  /* 0x00000000000c3947 */ /* 0x000fea0003800000 */
[----:B--2---:R-:W1:Y:S02]  /*21d0*/  LDG.E.U8 R155, desc[UR36][R10.64+0x1] ;  /* 0x000001240a9b7981 */ /* 0x004e64000c1e1100 */
[----:B-1----:R-:W-:-:S05]  /*21e0*/  PRMT R3, R155, 0x8880, RZ ;  /* 0x000088809b037816 */ /* 0x002fca00000000ff */
[----:B------:R-:W-:-:S07]  /*21f0*/  IMAD R12, R3, R154, RZ ;  /* 0x0000009a030c7224 */ /* 0x000fce00078e02ff */
.L_x_37:
[----:B------:R-:W-:Y:S05]  /*2200*/  BSYNC B1 ;  /* 0x0000000000017941 */ /* 0x000fea0003800000 */
.L_x_36:
[----:B------:R-:W-:Y:S01]  /*2210*/  @!P3 IMAD R27, R27, R153, R12 ;  /* 0x000000991b1bb224 */ /* 0x000fe200078e020c */
[----:B------:R-:W-:Y:S04]  /*2220*/  BSSY B1, `(.L_x_38) ;  /* 0x0000006000017945 */ /* 0x000fe80003800000 */
[----:B------:R4:W-:Y:S01]  /*2230*/  @!P3 STG.E.U8 desc[UR36][R6.64+0x1], R27 ;  /* 0x0000011b0600b986 */ /* 0x0009e2000c101124 */
[----:B------:R-:W-:Y:S05]  /*2240*/  @P4 BRA `(.L_x_39) ;  /* 0x00000000000c4947 */ /* 0x000fea0003800000 */
[----:B--2---:R-:W1:Y:S02]  /*2250*/  LDG.E.U8 R155, desc[UR36][R8.64+0x8] ;  /* 0x00000824089b7981 */ /* 0x004e64000c1e1100 */
[----:B-1----:R-:W-:-:S05]  /*2260*/  PRMT R3, R155, 0x8880, RZ ;  /* 0x000088809b037816 */ /* 0x002fca00000000ff */
[----:B------:R-:W-:-:S07]  /*2270*/  IMAD R12, R3, R154, RZ ;  /* 0x0000009a030c7224 */ /* 0x000fce00078e02ff */
.L_x_39:
[----:B------:R-:W-:Y:S05]  /*2280*/  BSYNC B1 ;  /* 0x0000000000017941 */ /* 0x000fea0003800000 */
.L_x_38:
[----:B-1----:R-:W-:Y:S01]  /*2290*/  @!P4 IMAD R3, R28, R153, R12 ;  /* 0x000000991c03c224 */ /* 0x002fe200078e020c */
[----:B------:R-:W-:Y:S04]  /*22a0*/  BSSY B1, `(.L_x_40) ;  /* 0x0000006000017945 */ /* 0x000fe80003800000 */
[----:B------:R1:W-:Y:S01]  /*22b0*/  @!P4 STG.E.U8 desc[UR36][R4.64+0x8], R3 ;  /* 0x000008030400c986 */ /* 0x0003e2000c101124 */
[----:B------:R-:W-:Y:S05]  /*22c0*/  @P2 BRA `(.L_x_41) ;  /* 0x00000000000c2947 */ /* 0x000fea0003800000 */
[----:B--2---:R-:W1:Y:S02]  /*22d0*/  LDG.E.U8 R155, desc[UR36][R8.64+0x9] ;  /* 0x00000924089b7981 */ /* 0x004e64000c1e1100 */
[----:B-1----:R-:W-:-:S05]  /*22e0*/  PRMT R3, R155, 0x8880, RZ ;  /* 0x000088809b037816 */ /* 0x002fca00000000ff */
[----:B------:R-:W-:-:S07]  /*22f0*/  IMAD R12, R3, R154, RZ ;  /* 0x0000009a030c7224 */ /* 0x000fce00078e02ff */
.L_x_41:
[----:B------:R-:W-:Y:S05]  /*2300*/  BSYNC B1 ;  /* 0x0000000000017941 */ /* 0x000fea0003800000 */
.L_x_40:
[C---:B------:R-:W-:Y:S01]  /*2310*/  ISETP.LT.OR P4, PT, R0.reuse, 0x9, !P0 ;  /* 0x000000090000780c */ /* 0x040fe20004781670 */
[----:B------:R-:W-:Y:S01]  /*2320*/  @!P2 IMAD R29, R29, R153, R12 ;  /* 0x000000991d1da224 */ /* 0x000fe200078e020c */
[----:B------:R-:W-:Y:S01]  /*2330*/  BSSY B1, `(.L_x_42) ;  /* 0x0000009000017945 */ /* 0x000fe20003800000 */
[C---:B------:R-:W-:Y:S02]  /*2340*/  ISETP.LT.OR P3, PT, R0.reuse, 0xa, !P0 ;  /* 0x0000000a0000780c */ /* 0x040fe40004761670 */
[C---:B------:R-:W-:Y:S01]  /*2350*/  ISETP.LT.OR P5, PT, R0.reuse, 0x11, !P1 ;  /* 0x000000110000780c */ /* 0x040fe20004fa1670 */
[----:B------:R0:W-:Y:S01]  /*2360*/  @!P2 STG.E.U8 desc[UR36][R4.64+0x9], R29 ;  /* 0x0000091d0400a986 */ /* 0x0001e2000c101124 */
[----:B------:R-:W-:-:S06]  /*2370*/  ISETP.LT.OR P2, PT, R0, 0x12, !P1 ;  /* 0x000000120000780c */ /* 0x000fcc0004f41670 */
[----:B------:R-:W-:Y:S07]  /*2380*/  @P4 BRA `(.L_x_43) ;  /* 0x00000000000c4947 */ /* 0x000fee0003800000 */
[----:B--2---:R-:W1:Y:S02]  /*2390*/  LDG.E.U8 R155, desc[UR36][R10.64+0x8] ;  /* 0x000008240a9b7981 */ /* 0x004e64000c1e1100 */
[----:B-1----:R-:W-:-:S05]  /*23a0*/  PRMT R3, R155, 0x8880, RZ ;  /* 0x000088809b037816 */ /* 0x002fca00000000ff */
[----:B------:R-:W-:-:S07]  /*23b0*/  IMAD R12, R3, R154, RZ ;  /* 0x0000009a030c7224 */ /* 0x000fce00078e02ff */
.L_x_43:
[----:B------:R-:W-:Y:S05]  /*23c0*/  BSYNC B1 ;  /* 0x0000000000017941 */ /* 0x000fea0003800000 */
.L_x_42:
[----:B-1----:R-:W-:Y:S01]  /*23d0*/  @!P4 IMAD R3, R30, R153, R12 ;  /* 0x000000991e03c224 */ /* 0x002fe200078e020c */
[----:B------:R-:W-:Y:S04]  /*23e0*/  BSSY B1, `(.L_x_44) ;  /* 0x0000006000017945 */ /* 0x000fe80003800000 */
[----:B------:R1:W-:Y:S01]  /*23f0*/  @!P4 STG.E.U8 desc[UR36][R6.64+0x8], R3 ;  /* 0x000008030600c986 */ /* 0x0003e2000c101124 */
[----:B------:R-:W-:Y:S05]  /*2400*/  @P3 BRA `(.L_x_45) ;  /* 0x00000000000c3947 */ /* 0x000fea0003800000 */
[----:B--2---:R-:W1:Y:S02]  /*2410*/  LDG.E.U8 R155, desc[UR36][R10.64+0x9] ;  /* 0x000009240a9b7981 */ /* 0x004e64000c1e1100 */
[----:B-1----:R-:W-:-:S05]  /*2420*/  PRMT R3, R155, 0x8880, RZ ;  /* 0x000088809b037816 */ /* 0x002fca00000000ff */
[----:B------:R-:W-:-:S07]  /*2430*/  IMAD R12, R3, R154, RZ ;  /* 0x0000009a030c7224 */ /* 0x000fce00078e02ff */
.L_x_45:
[----:B------:R-:W-:Y:S05]  /*2440*/  BSYNC B1 ;  /* 0x0000000000017941 */ /* 0x000fea0003800000 */
.L_x_44:
[----:B------:R-:W-:Y:S01]  /*2450*/  @!P3 IMAD R31, R31, R153, R12 ;  /* 0x000000991f1fb224 */ /* 0x000fe200078e020c */
[----:B------:R-:W-:Y:S04]  /*2460*/  BSSY B1, `(.L_x_46) ;  /* 0x0000006000017945 */ /* 0x000fe80003800000 */
[----:B------:R0:W-:Y:S01]  /*2470*/  @!P3 STG.E.U8 desc[UR36][R6.64+0x9], R31 ;  /* 0x0000091f0600b986 */ /* 0x0001e2000c101124 */
[----:B------:R-:W-:Y:S05]  /*2480*/  @P5 BRA `(.L_x_47) ;  /* 0x00000000000c5947 */ /* 0x000fea0003800000 */
[----:B--2---:R-:W1:Y:S02]  /*2490*/  LDG.E.U8 R155, desc[UR36][R8.64+0x10] ;  /* 0x00001024089b7981 */ /* 0x004e64000c1e1100 */
[----:B-1----:R-:W-:-:S05]  /*24a0*/  PRMT R3, R155, 0x8880, RZ ;  /* 0x000088809b037816 */ /* 0x002fca00000000ff */
[----:B------:R-:W-:-:S07]  /*24b0*/  IMAD R12, R3, R154, RZ ;  /* 0x0000009a030c7224 */ /* 0x000fce00078e02ff */
.L_x_47:
[----:B------:R-:W-:Y:S05]  /*24c0*/  BSYNC B1 ;  /* 0x0000000000017941 */ /* 0x000fea0003800000 */
.L_x_46:
[----:B-1----:R-:W-:Y:S01]  /*24d0*/  @!P5 IMAD R3, R32, R153, R12 ;  /* 0x000000992003d224 */ /* 0x002fe200078e020c */
[----:B------:R-:W-:Y:S04]  /*24e0*/  BSSY B1, `(.L_x_48) ;  /* 0x0000006000017945 */ /* 0x000fe80003800000 */
[----:B------:R1:W-:Y:S01]  /*24f0*/  @!P5 STG.E.U8 desc[UR36][R4.64+0x10], R3 ;  /* 0x000010030400d986 */ /* 0x0003e2000c101124 */
[----:B------:R-:W-:Y:S05]  /*2500*/  @P2 BRA `(.L_x_49) ;  /* 0x00000000000c2947 */ /* 0x000fea0003800000 */
[----:B--2---:R-:W1:Y:S02]  /*2510*/  LDG.E.U8 R155, desc[UR36][R8.64+0x11] ;  /* 0x00001124089b7981 */ /* 0x004e64000c1e1100 */
[----:B-1----:R-:W-:-:S05]  /*2520*/  PRMT R3, R155, 0x8880, RZ ;  /* 0x000088809b037816 */ /* 0x002fca00000000ff */
[----:B------:R-:W-:-:S07]  /*2530*/  IMAD R12, R3, R154, RZ ;  /* 0x0000009a030c7224 */ /* 0x000fce00078e02ff */
.L_x_49:
[----:B------:R-:W-:Y:S05]  /*2540*/  BSYNC B1 ;  /* 0x0000000000017941 */ /* 0x000fea0003800000 */
.L_x_48:
        /* <DEDUP_REMOVED lines=11> */
.L_x_51:
[----:B------:R-:W-:Y:S05]  /*2600*/  BSYNC B1 ;  /* 0x0000000000017941 */ /* 0x000fea0003800000 */
.L_x_50:
[----:B-1----:R-:W-:Y:S01]  /*2610*/  @!P4 IMAD R3, R34, R153, R12 ;  /* 0x000000992203c224 */ /* 0x002fe200078e020c */
[----:B------:R-:W-:Y:S04]  /*2620*/  BSSY B1, `(.L_x_52) ;  /* 0x0000006000017945 */ /* 0x000fe80003800000 */
[----:B------:R1:W-:Y:S01]  /*2630*/  @!P4 STG.E.U8 desc[UR36][R6.64+0x10], R3 ;  /* 0x000010030600c986 */ /* 0x0003e2000c101124 */
[----:B------:R-:W-:Y:S05]  /*2640*/  @P3 BRA `(.L_x_53) ;  /* 0x00000000000c3947 */ /* 0x000fea0003800000 */
[----:B--2---:R-:W1:Y:S02]  /*2650*/  LDG.E.U8 R155, desc[UR36][R10.64+0x11] ;  /* 0x000011240a9b7981 */ /* 0x004e64000c1e1100 */
[----:B-1----:R-:W-:-:S05]  /*2660*/  PRMT R3, R155, 0x8880, RZ ;  /* 0x000088809b037816 */ /* 0x002fca00000000ff */
[----:B------:R-:W-:-:S07]  /*2670*/  IMAD R12, R3, R154, RZ ;  /* 0x0000009a030c7224 */ /* 0x000fce00078e02ff */
.L_x_53:
[----:B------:R-:W-:Y:S05]  /*2680*/  BSYNC B1 ;  /* 0x0000000000017941 */ /* 0x000fea0003800000 */
.L_x_52:
[----:B------:R-:W-:Y:S01]  /*2690*/  @!P3 IMAD R35, R35, R153, R12 ;  /* 0x000000992323b224 */ /* 0x000fe200078e020c */
[----:B------:R-:W-:Y:S04]  /*26a0*/  BSSY B1, `(.L_x_54) ;  /* 0x0000006000017945 */ /* 0x000fe80003800000 */
[----:B------:R0:W-:Y:S01]  /*26b0*/  @!P3 STG.E.U8 desc[UR36][R6.64+0x11], R35 ;  /* 0x000011230600b986 */ /* 0x0001e2000c101124 */
[----:B------:R-:W-:Y:S05]  /*26c0*/  @P5 BRA `(.L_x_55) ;  /* 0x00000000000c5947 */ /* 0x000fea0003800000 */
[----:B--2---:R-:W1:Y:S02]  /*26d0*/  LDG.E.U8 R155, desc[UR36][R8.64+0x18] ;  /* 0x00001824089b7981 */ /* 0x004e64000c1e1100 */
[----:B-1----:R-:W-:-:S05]  /*26e0*/  PRMT R3, R155, 0x8880, RZ ;  /* 0x000088809b037816 */ /* 0x002fca00000000ff */
[----:B------:R-:W-:-:S07]  /*26f0*/  IMAD R12, R3, R154, RZ ;  /* 0x0000009a030c7224 */ /* 0x000fce00078e02ff */
.L_x_55:
[----:B------:R-:W-:Y:S05]  /*2700*/  BSYNC B1 ;  /* 0x0000000000017941 */ /* 0x000fea0003800000 */
.L_x_54:
[----:B-1----:R-:W-:Y:S01]  /*2710*/  @!P5 IMAD R3, R36, R153, R12 ;  /* 0x000000992403d224 */ /* 0x002fe200078e020c */
[----:B------:R-:W-:Y:S04]  /*2720*/  BSSY B1, `(.L_x_56) ;  /* 0x0000006000017945 */ /* 0x000fe80003800000 */
[----:B------:R1:W-:Y:S01]  /*2730*/  @!P5 STG.E.U8 desc[UR36][R4.64+0x18], R3 ;  /* 0x000018030400d986 */ /* 0x0003e2000c101124 */
[----:B------:R-:W-:Y:S05]  /*2740*/  @P2 BRA `(.L_x_57) ;  /* 0x00000000000c2947 */ /* 0x000fea0003800000 */
[----:B--2---:R-:W1:Y:S02]  /*2750*/  LDG.E.U8 R155, desc[UR36][R8.64+0x19] ;  /* 0x00001924089b7981 */ /* 0x004e64000c1e1100 */
[----:B-1----:R-:W-:-:S05]  /*2760*/  PRMT R3, R155, 0x8880, RZ ;  /* 0x000088809b037816 */ /* 0x002fca00000000ff */
[----:B------:R-:W-:-:S07]  /*2770*/  IMAD R12, R3, R154, RZ ;  /* 0x0000009a030c7224 */ /* 0x000fce00078e02ff */
.L_x_57:
[----:B------:R-:W-:Y:S05]  /*2780*/  BSYNC B1 ;  /* 0x0000000000017941 */ /* 0x000fea0003800000 */
.L_x_56:
        /* <DEDUP_REMOVED lines=11> */
.L_x_59:
[----:B------:R-:W-:Y:S05]  /*2840*/  BSYNC B1 ;  /* 0x0000000000017941 */ /* 0x000fea0003800000 */
.L_x_58:
[----:B-1----:R-:W-:Y:S01]  /*2850*/  @!P4 IMAD R3, R38, R153, R12 ;  /* 0x000000992603c224 */ /* 0x002fe200078e020c */
[----:B------:R-:W-:Y:S04]  /*2860*/  BSSY B1, `(.L_x_60) ;  /* 0x0000006000017945 */ /* 0x000fe80003800000 */
[----:B------:R1:W-:Y:S01]  /*2870*/  @!P4 STG.E.U8 desc[UR36][R6.64+0x18], R3 ;  /* 0x000018030600c986 */ /* 0x0003e2000c101124 */
[----:B------:R-:W-:Y:S05]  /*2880*/  @P3 BRA `(.L_x_61) ;  /* 0x00000000000c3947 */ /* 0x000fea0003800000 */
[----:B--2---:R-:W1:Y:S02]  /*2890*/  LDG.E.U8 R155, desc[UR36][R10.64+0x19] ;  /* 0x000019240a9b7981 */ /* 0x004e64000c1e1100 */
[----:B-1----:R-:W-:-:S05]  /*28a0*/  PRMT R3, R155, 0x8880, RZ ;  /* 0x000088809b037816 */ /* 0x002fca00000000ff */
[----:B------:R-:W-:-:S07]  /*28b0*/  IMAD R12, R3, R154, RZ ;  /* 0x0000009a030c7224 */ /* 0x000fce00078e02ff */
.L_x_61:
[----:B------:R-:W-:Y:S05]  /*28c0*/  BSYNC B1 ;  /* 0x0000000000017941 */ /* 0x000fea0003800000 */
.L_x_60:
[----:B------:R-:W-:Y:S01]  /*28d0*/  @!P3 IMAD R39, R39, R153, R12 ;  /* 0x000000992727b224 */ /* 0x000fe200078e020c */
[----:B------:R-:W-:Y:S04]  /*28e0*/  BSSY B1, `(.L_x_62) ;  /* 0x0000006000017945 */ /* 0x000fe80003800000 */
[----:B------:R0:W-:Y:S01]  /*28f0*/  @!P3 STG.E.U8 desc[UR36][R6.64+0x19], R39 ;  /* 0x000019270600b986 */ /* 0x0001e2000c101124 */
[----:B------:R-:W-:Y:S05]  /*2900*/  @P5 BRA `(.L_x_63) ;  /* 0x00000000000c5947 */ /* 0x000fea0003800000 */
[----:B--2---:R-:W1:Y:S02]  /*2910*/  LDG.E.U8 R155, desc[UR36][R8.64+0x20] ;  /* 0x00002024089b7981 */ /* 0x004e64000c1e1100 */
[----:B-1----:R-:W-:-:S05]  /*2920*/  PRMT R3, R155, 0x8880, RZ ;  /* 0x000088809b037816 */ /* 0x002fca00000000ff */
[----:B------:R-:W-:-:S07]  /*2930*/  IMAD R12, R3, R154, RZ ;  /* 0x0000009a030c7224 */ /* 0x000fce00078e02ff */
.L_x_63:
[----:B------:R-:W-:Y:S05]  /*2940*/  BSYNC B1 ;  /* 0x0000000000017941 */ /* 0x000fea0003800000 */
.L_x_62:
[----:B-1----:R-:W-:Y:S01]  /*2950*/  @!P5 IMAD R3, R40, R153, R12 ;  /* 0x000000992803d224 */ /* 0x002fe200078e020c */
[----:B------:R-:W-:Y:S04]  /*2960*/  BSSY B1, `(.L_x_64) ;  /* 0x0000006000017945 */ /* 0x000fe80003800000 */
[----:B------:R1:W-:Y:S01]  /*2970*/  @!P5 STG.E.U8 desc[UR36][R4.64+0x20], R3 ;  /* 0x000020030400d986 */ /* 0x0003e2000c101124 */
[----:B------:R-:W-:Y:S05]  /*2980*/  @P2 BRA `(.L_x_65) ;  /* 0x00000000000c2947 */ /* 0x000fea0003800000 */
[----:B--2---:R-:W1:Y:S02]  /*2990*/  LDG.E.U8 R155, desc[UR36][R8.64+0x21] ;  /* 0x00002124089b7981 */ /* 0x004e64000c1e1100 */
[----:B-1----:R-:W-:-:S05]  /*29a0*/  PRMT R3, R155, 0x8880, RZ ;  /* 0x000088809b037816 */ /* 0x002fca00000000ff */
[----:B------:R-:W-:-:S07]  /*29b0*/  IMAD R12, R3, R154, RZ ;  /* 0x0000009a030c7224 */ /* 0x000fce00078e02ff */
.L_x_65:
[----:B------:R-:W-:Y:S05]  /*29c0*/  BSYNC B1 ;  /* 0x0000000000017941 */ /* 0x000fea0003800000 */
.L_x_64:
        /* <DEDUP_REMOVED lines=11> */
.L_x_67:
[----:B------:R-:W-:Y:S05]  /*2a80*/  BSYNC B1 ;  /* 0x0000000000017941 */ /* 0x000fea0003800000 */
.L_x_66:
[----:B-1----:R-:W-:Y:S01]  /*2a90*/  @!P4 IMAD R3, R42, R153, R12 ;  /* 0x000000992a03c224 */ /* 0x002fe200078e020c */
[----:B------:R-:W-:Y:S04]  /*2aa0*/  BSSY B1, `(.L_x_68) ;  /* 0x0000006000017945 */ /* 0x000fe80003800000 */
[----:B------:R1:W-:Y:S01]  /*2ab0*/  @!P4 STG.E.U8 desc[UR36][R6.64+0x20], R3 ;  /* 0x000020030600c986 */ /* 0x0003e2000c101124 */
[----:B------:R-:W-:Y:S05]  /*2ac0*/  @P3 BRA `(.L_x_69) ;  /* 0x00000000000c3947 */ /* 0x000fea0003800000 */
[----:B--2---:R-:W1:Y:S02]  /*2ad0*/  LDG.E.U8 R155, desc[UR36][R10.64+0x21] ;  /* 0x000021240a9b7981 */ /* 0x004e64000c1e1100 */
[----:B-1----:R-:W-:-:S05]  /*2ae0*/  PRMT R3, R155, 0x8880, RZ ;  /* 0x000088809b037816 */ /* 0x002fca00000000ff */
[----:B------:R-:W-:-:S07]  /*2af0*/  IMAD R12, R3, R154, RZ ;  /* 0x0000009a030c7224 */ /* 0x000fce00078e02ff */
.L_x_69:
[----:B------:R-:W-:Y:S05]  /*2b00*/  BSYNC B1 ;  /* 0x0000000000017941 */ /* 0x000fea0003800000 */
.L_x_68:
[----:B------:R-:W-:Y:S01]  /*2b10*/  @!P3 IMAD R43, R43, R153, R12 ;  /* 0x000000992b2bb224 */ /* 0x000fe200078e020c */
[----:B------:R-:W-:Y:S04]  /*2b20*/  BSSY B1, `(.L_x_70) ;  /* 0x0000006000017945 */ /* 0x000fe80003800000 */
[----:B------:R0:W-:Y:S01]  /*2b30*/  @!P3 STG.E.U8 desc[UR36][R6.64+0x21], R43 ;  /* 0x0000212b0600b986 */ /* 0x0001e2000c101124 */
[----:B------:R-:W-:Y:S05]  /*2b40*/  @P5 BRA `(.L_x_71) ;  /* 0x00000000000c5947 */ /* 0x000fea0003800000 */
[----:B--2---:R-:W1:Y:S02]  /*2b50*/  LDG.E.U8 R155, desc[UR36][R8.64+0x28] ;  /* 0x00002824089b7981 */ /* 0x004e64000c1e1100 */
[----:B-1----:R-:W-:-:S05]  /*2b60*/  PRMT R3, R155, 0x8880, RZ ;  /* 0x000088809b037816 */ /* 0x002fca00000000ff */
[----:B------:R-:W-:-:S07]  /*2b70*/  IMAD R12, R3, R154, RZ ;  /* 0x0000009a030c7224 */ /* 0x000fce00078e02ff */
.L_x_71:
[----:B------:R-:W-:Y:S05]  /*2b80*/  BSYNC B1 ;  /* 0x0000000000017941 */ /* 0x000fea0003800000 */
.L_x_70:
[----:B-1----:R-:W-:Y:S01]  /*2b90*/  @!P5 IMAD R3, R44, R153, R12 ;  /* 0x000000992c03d224 */ /* 0x002fe200078e020c */
[----:B------:R-:W-:Y:S04]  /*2ba0*/  BSSY B1, `(.L_x_72) ;  /* 0x0000006000017945 */ /* 0x000fe80003800000 */
[----:B------:R1:W-:Y:S01]  /*2bb0*/  @!P5 STG.E.U8 desc[UR36][R4.64+0x28], R3 ;  /* 0x000028030400d986 */ /* 0x0003e2000c101124 */
[----:B------:R-:W-:Y:S05]  /*2bc0*/  @P2 BRA `(.L_x_73) ;  /* 0x00000000000c2947 */ /* 0x000fea0003800000 */
[----:B--2---:R-:W1:Y:S02]  /*2bd0*/  LDG.E.U8 R155, desc[UR36][R8.64+0x29] ;  /* 0x00002924089b7981 */ /* 0x004e64000c1e1100 */
[----:B-1----:R-:W-:-:S05]  /*2be0*/  PRMT R3, R155, 0x8880, RZ ;  /* 0x000088809b037816 */ /* 0x002fca00000000ff */
[----:B------:R-:W-:-:S07]  /*2bf0*/  IMAD R12, R3, R154, RZ ;  /* 0x0000009a030c7224 */ /* 0x000fce00078e02ff */
.L_x_73:
[----:B------:R-:W-:Y:S05]  /*2c00*/  BSYNC B1 ;  /* 0x0000000000017941 */ /* 0x000fea0003800000 */
.L_x_72:
        /* <DEDUP_REMOVED lines=11> */
.L_x_75:
[----:B------:R-:W-:Y:S05]  /*2cc0*/  BSYNC B1 ;  /* 0x0000000000017941 */ /* 0x000fea0003800000 */
.L_x_74:
[----:B-1----:R-:W-:Y:S01]  /*2cd0*/  @!P4 IMAD R3, R46, R153, R12 ;  /* 0x000000992e03c224 */ /* 0x002fe200078e020c */
[----:B------:R-:W-:Y:S04]  /*2ce0*/  BSSY B1, `(.L_x_76) ;  /* 0x0000006000017945 */ /* 0x000fe80003800000 */
[----:B------:R1:W-:Y:S01]  /*2cf0*/  @!P4 STG.E.U8 desc[UR36][R6.64+0x28], R3 ;  /* 0x000028030600c986 */ /* 0x0003e2000c101124 */
[----:B------:R-:W-:Y:S05]  /*2d00*/  @P3 BRA `(.L_x_77) ;  /* 0x00000000000c3947 */ /* 0x000fea0003800000 */
[----:B--2---:R-:W1:Y:S02]  /*2d10*/  LDG.E.U8 R155, desc[UR36][R10.64+0x29] ;  /* 0x000029240a9b7981 */ /* 0x004e64000c1e1100 */
[----:B-1----:R-:W-:-:S05]  /*2d20*/  PRMT R3, R155, 0x8880, RZ ;  /* 0x000088809b037816 */ /* 0x002fca00000000ff */
[----:B------:R-:W-:-:S07]  /*2d30*/  IMAD R12, R3, R154, RZ ;  /* 0x0000009a030c7224 */ /* 0x000fce00078e02ff */
.L_x_77:
[----:B------:R-:W-:Y:S05]  /*2d40*/  BSYNC B1 ;  /* 0x0000000000017941 */ /* 0x000fea0003800000 */
.L_x_76:
[----:B------:R-:W-:Y:S01]  /*2d50*/  @!P3 IMAD R47, R47, R153, R12 ;  /* 0x000000992f2fb224 */ /* 0x000fe200078e020c */
[----:B------:R-:W-:Y:S04]  /*2d60*/  BSSY B1, `(.L_x_78) ;  /* 0x0000006000017945 */ /* 0x000fe80003800000 */
[----:B------:R0:W-:Y:S01]  /*2d70*/  @!P3 STG.E.U8 desc[UR36][R6.64+0x29], R47 ;  /* 0x0000292f0600b986 */ /* 0x0001e2000c101124 */
[----:B------:R-:W-:Y:S05]  /*2d80*/  @P5 BRA `(.L_x_79) ;  /* 0x00000000000c5947 */ /* 0x000fea0003800000 */
[----:B--2---:R-:W1:Y:S02]  /*2d90*/  LDG.E.U8 R155, desc[UR36][R8.64+0x30] ;  /* 0x00003024089b7981 */ /* 0x004e64000c1e1100 */
[----:B-1----:R-:W-:-:S05]  /*2da0*/  PRMT R3, R155, 0x8880, RZ ;  /* 0x000088809b037816 */ /* 0x002fca00000000ff */
[----:B------:R-:W-:-:S07]  /*2db0*/  IMAD R12, R3, R154, RZ ;  /* 0x0000009a030c7224 */ /* 0x000fce00078e02ff */
.L_x_79:
[----:B------:R-:W-:Y:S05]  /*2dc0*/  BSYNC B1 ;  /* 0x0000000000017941 */ /* 0x000fea0003800000 */
.L_x_78:
[----:B-1----:R-:W-:Y:S01]  /*2dd0*/  @!P5 IMAD R3, R48, R153, R12 ;  /* 0x000000993003d224 */ /* 0x002fe200078e020c */
[----:B------:R-:W-:Y:S04]  /*2de0*/  BSSY B1, `(.L_x_80) ;  /* 0x0000006000017945 */ /* 0x000fe80003800000 */
[----:B------:R1:W-:Y:S01]  /*2df0*/  @!P5 STG.E.U8 desc[UR36][R4.64+0x30], R3 ;  /* 0x000030030400d986 */ /* 0x0003e2000c101124 */
[----:B------:R-:W-:Y:S05]  /*2e00*/  @P2 BRA `(.L_x_81) ;  /* 0x00000000000c2947 */ /* 0x000fea0003800000 */
[----:B--2---:R-:W1:Y:S02]  /*2e10*/  LDG.E.U8 R155, desc[UR36][R8.64+0x31] ;  /* 0x00003124089b7981 */ /* 0x004e64000c1e1100 */
[----:B-1----:R-:W-:-:S05]  /*2e20*/  PRMT R3, R155, 0x8880, RZ ;  /* 0x000088809b037816 */ /* 0x002fca00000000ff */
[----:B------:R-:W-:-:S07]  /*2e30*/  IMAD R12, R3, R154, RZ ;  /* 0x0000009a030c7224 */ /* 0x000fce00078e02ff */
.L_x_81:
[----:B------:R-:W-:Y:S05]  /*2e40*/  BSYNC B1 ;  /* 0x0000000000017941 */ /* 0x000fea0003800000 */
.L_x_80:
        /* <DEDUP_REMOVED lines=11> */
.L_x_83:
[----:B------:R-:W-:Y:S05]  /*2f00*/  BSYNC B1 ;  /* 0x0000000000017941 */ /* 0x000fea0003800000 */
.L_x_82:
[----:B-1----:R-:W-:Y:S01]  /*2f10*/  @!P4 IMAD R3, R50, R153, R12 ;  /* 0x000000993203c224 */ /* 0x002fe200078e020c */
[----:B------:R-:W-:Y:S04]  /*2f20*/  BSSY B1, `(.L_x_84) ;  /* 0x0000006000017945 */ /* 0x000fe80003800000 */
[----:B------:R1:W-:Y:S01]  /*2f30*/  @!P4 STG.E.U8 desc[UR36][R6.64+0x30], R3 ;  /* 0x000030030600c986 */ /* 0x0003e2000c101124 */
[----:B------:R-:W-:Y:S05]  /*2f40*/  @P3 BRA `(.L_x_85) ;  /* 0x00000000000c3947 */ /* 0x000fea0003800000 */
[----:B--2---:R-:W1:Y:S02]  /*2f50*/  LDG.E.U8 R155, desc[UR36][R10.64+0x31] ;  /* 0x000031240a9b7981 */ /* 0x004e64000c1e1100 */
[----:B-1----:R-:W-:-:S05]  /*2f60*/  PRMT R3, R155, 0x8880, RZ ;  /* 0x000088809b037816 */ /* 0x002fca00000000ff */
[----:B------:R-:W-:-:S07]  /*2f70*/  IMAD R12, R3, R154, RZ ;  /* 0x0000009a030c7224 */ /* 0x000fce00078e02ff */
.L_x_85:
[----:B------:R-:W-:Y:S05]  /*2f80*/  BSYNC B1 ;  /* 0x0000000000017941 */ /* 0x000fea0003800000 */
.L_x_84:
[----:B------:R-:W-:Y:S01]  /*2f90*/  @!P3 IMAD R51, R51, R153, R12 ;  /* 0x000000993333b224 */ /* 0x000fe200078e020c */
[----:B------:R-:W-:Y:S04]  /*2fa0*/  BSSY B1, `(.L_x_86) ;  /* 0x0000006000017945 */ /* 0x000fe80003800000 */
[----:B------:R0:W-:Y:S01]  /*2fb0*/  @!P3 STG.E.U8 desc[UR36][R6.64+0x31], R51 ;  /* 0x000031330600b986 */ /* 0x0001e2000c101124 */
[----:B------:R-:W-:Y:S05]  /*2fc0*/  @P5 BRA `(.L_x_87) ;  /* 0x00000000000c5947 */ /* 0x000fea0003800000 */
[----:B--2---:R-:W1:Y:S02]  /*2fd0*/  LDG.E.U8 R155, desc[UR36][R8.64+0x38] ;  /* 0x00003824089b7981 */ /* 0x004e64000c1e1100 */
[----:B-1----:R-:W-:-:S05]  /*2fe0*/  PRMT R3, R155, 0x8880, RZ ;  /* 0x000088809b037816 */ /* 0x002fca00000000ff */
[----:B------:R-:W-:-:S07]  /*2ff0*/  IMAD R12, R3, R154, RZ ;  /* 0x0000009a030c7224 */ /* 0x000fce00078e02ff */
.L_x_87:
[----:B------:R-:W-:Y:S05]  /*3000*/  BSYNC B1 ;  /* 0x0000000000017941 */ /* 0x000fea0003800000 */
.L_x_86:
[----:B-1----:R-:W-:Y:S01]  /*3010*/  @!P5 IMAD R3, R52, R153, R12 ;  /* 0x000000993403d224 */ /* 0x002fe200078e020c */
[----:B------:R-:W-:Y:S04]  /*3020*/  BSSY B1, `(.L_x_88) ;  /* 0x0000006000017945 */ /* 0x000fe80003800000 */
[----:B------:R1:W-:Y:S01]  /*3030*/  @!P5 STG.E.U8 desc[UR36][R4.64+0x38], R3 ;  /* 0x000038030400d986 */ /* 0x0003e2000c101124 */
[----:B------:R-:W-:Y:S05]  /*3040*/  @P2 BRA `(.L_x_89) ;  /* 0x00000000000c2947 */ /* 0x000fea0003800000 */
[----:B--2---:R-:W1:Y:S02]  /*3050*/  LDG.E.U8 R155, desc[UR36][R8.64+0x39] ;  /* 0x00003924089b7981 */ /* 0x004e64000c1e1100 */
[----:B-1----:R-:W-:-:S05]  /*3060*/  PRMT R3, R155, 0x8880, RZ ;  /* 0x000088809b037816 */ /* 0x002fca00000000ff */
[----:B------:R-:W-:-:S07]  /*3070*/  IMAD R12, R3, R154, RZ ;  /* 0x0000009a030c7224 */ /* 0x000fce00078e02ff */
.L_x_89:
[----:B------:R-:W-:Y:S05]  /*3080*/  BSYNC B1 ;  /* 0x0000000000017941 */ /* 0x000fea0003800000 */
.L_x_88:
        /* <DEDUP_REMOVED lines=11> */
.L_x_91:
[----:B------:R-:W-:Y:S05]  /*3140*/  BSYNC B1 ;  /* 0x0000000000017941 */ /* 0x000fea0003800000 */
.L_x_90:
[----:B-1----:R-:W-:Y:S01]  /*3150*/  @!P4 IMAD R3, R54, R153, R12 ;  /* 0x000000993603c224 */ /* 0x002fe200078e020c */
[----:B------:R-:W-:Y:S04]  /*3160*/  BSSY B1, `(.L_x_92) ;  /* 0x0000006000017945 */ /* 0x000fe80003800000 */
[----:B------:R1:W-:Y:S01]  /*3170*/  @!P4 STG.E.U8 desc[UR36][R6.64+0x38], R3 ;  /* 0x000038030600c986 */ /* 0x0003e2000c101124 */
[----:B------:R-:W-:Y:S05]  /*3180*/  @P3 BRA `(.L_x_93) ;  /* 0x00000000000c3947 */ /* 0x000fea0003800000 */
[----:B--2---:R-:W1:Y:S02]  /*3190*/  LDG.E.U8 R155, desc[UR36][R10.64+0x39] ;  /* 0x000039240a9b7981 */ /* 0x004e64000c1e1100 */
[----:B-1----:R-:W-:-:S05]  /*31a0*/  PRMT R3, R155, 0x8880, RZ ;  /* 0x000088809b037816 */ /* 0x002fca00000000ff */
[----:B------:R-:W-:-:S07]  /*31b0*/  IMAD R12, R3, R154, RZ ;  /* 0x0000009a030c7224 */ /* 0x000fce00078e02ff */
.L_x_93:
[----:B------:R-:W-:Y:S05]  /*31c0*/  BSYNC B1 ;  /* 0x0000000000017941 */ /* 0x000fea0003800000 */
.L_x_92:
[----:B------:R-:W-:Y:S01]  /*31d0*/  @!P3 IMAD R55, R55, R153, R12 ;  /* 0x000000993737b224 */ /* 0x000fe200078e020c */
[----:B------:R-:W-:Y:S04]  /*31e0*/  BSSY B1, `(.L_x_94) ;  /* 0x0000006000017945 */ /* 0x000fe80003800000 */
[----:B------:R0:W-:Y:S01]  /*31f0*/  @!P3 STG.E.U8 desc[UR36][R6.64+0x39], R55 ;  /* 0x000039370600b986 */ /* 0x0001e2000c101124 */
[----:B------:R-:W-:Y:S05]  /*3200*/  @P5 BRA `(.L_x_95) ;  /* 0x00000000000c5947 */ /* 0x000fea0003800000 */
[----:B--2---:R-:W1:Y:S02]  /*3210*/  LDG.E.U8 R155, desc[UR36][R8.64+0x40] ;  /* 0x00004024089b7981 */ /* 0x004e64000c1e1100 */
[----:B-1----:R-:W-:-:S05]  /*3220*/  PRMT R3, R155, 0x8880, RZ ;  /* 0x000088809b037816 */ /* 0x002fca00000000ff */
[----:B------:R-:W-:-:S07]  /*3230*/  IMAD R12, R3, R154, RZ ;  /* 0x0000009a030c7224 */ /* 0x000fce00078e02ff */
.L_x_95:
[----:B------:R-:W-:Y:S05]  /*3240*/  BSYNC B1 ;  /* 0x0000000000017941 */ /* 0x000fea0003800000 */
.L_x_94:
[----:B-1----:R-:W-:Y:S01]  /*3250*/  @!P5 IMAD R3, R56, R153, R12 ;  /* 0x000000993803d224 */ /* 0x002fe200078e020c */
[----:B------:R-:W-:Y:S04]  /*3260*/  BSSY B1, `(.L_x_96) ;  /* 0x0000006000017945 */ /* 0x000fe80003800000 */
[----:B------:R1:W-:Y:S01]  /*3270*/  @!P5 STG.E.U8 desc[UR36][R4.64+0x40], R3 ;  /* 0x000040030400d986 */ /* 0x0003e2000c101124 */
[----:B------:R-:W-:Y:S05]  /*3280*/  @P2 BRA `(.L_x_97) ;  /* 0x00000000000c2947 */ /* 0x000fea0003800000 */
[----:B--2---:R-:W1:Y:S02]  /*3290*/  LDG.E.U8 R155, desc[UR36][R8.64+0x41] ;  /* 0x00004124089b7981 */ /* 0x004e64000c1e1100 */
[----:B-1----:R-:W-:-:S05]  /*32a0*/  PRMT R3, R155, 0x8880, RZ ;  /* 0x000088809b037816 */ /* 0x002fca00000000ff */
[----:B------:R-:W-:-:S07]  /*32b0*/  IMAD R12, R3, R154, RZ ;  /* 0x0000009a030c7224 */ /* 0x000fce00078e02ff */
.L_x_97:
[----:B------:R-:W-:Y:S05]  /*32c0*/  BSYNC B1 ;  /* 0x0000000000017941 */ /* 0x000fea0003800000 */
.L_x_96:
        /* <DEDUP_REMOVED lines=11> */
.L_x_99:
[----:B------:R-:W-:Y:S05]  /*3380*/  BSYNC B1 ;  /* 0x0000000000017941 */ /* 0x000fea0003800000 */
.L_x_98:
[----:B-1----:R-:W-:Y:S01]  /*3390*/  @!P4 IMAD R3, R58, R153, R12 ;  /* 0x000000993a03c224 */ /* 0x002fe200078e020c */
[----:B------:R-:W-:Y:S04]  /*33a0*/  BSSY B1, `(.L_x_100) ;  /* 0x0000006000017945 */ /* 0x000fe80003800000 */
[----:B------:R1:W-:Y:S01]  /*33b0*/  @!P4 STG.E.U8 desc[UR36][R6.64+0x40], R3 ;  /* 0x000040030600c986 */ /* 0x0003e2000c101124 */
[----:B------:R-:W-:Y:S05]  /*33c0*/  @P3 BRA `(.L_x_101) ;  /* 0x00000000000c3947 */ /* 0x000fea0003800000 */
[----:B--2---:R-:W1:Y:S02]  /*33d0*/  LDG.E.U8 R155, desc[UR36][R10.64+0x41] ;  /* 0x000041240a9b7981 */ /* 0x004e64000c1e1100 */
[----:B-1----:R-:W-:-:S05]  /*33e0*/  PRMT R3, R155, 0x8880, RZ ;  /* 0x000088809b037816 */ /* 0x002fca00000000ff */
[----:B------:R-:W-:-:S07]  /*33f0*/  IMAD R12, R3, R154, RZ ;  /* 0x0000009a030c7224 */ /* 0x000fce00078e02ff */
.L_x_101:
[----:B------:R-:W-:Y:S05]  /*3400*/  BSYNC B1 ;  /* 0x0000000000017941 */ /* 0x000fea0003800000 */
.L_x_100:
[----:B------:R-:W-:Y:S01]  /*3410*/  @!P3 IMAD R59, R59, R153, R12 ;  /* 0x000000993b3bb224 */ /* 0x000fe200078e020c */
[----:B------:R-:W-:Y:S04]  /*3420*/  BSSY B1, `(.L_x_102) ;  /* 0x0000006000017945 */ /* 0x000fe80003800000 */
[----:B------:R0:W-:Y:S01]  /*3430*/  @!P3 STG.E.U8 desc[UR36][R6.64+0x41], R59 ;  /* 0x0000413b0600b986 */ /* 0x0001e2000c101124 */
[----:B------:R-:W-:Y:S05]  /*3440*/  @P5 BRA `(.L_x_103) ;  /* 0x00000000000c5947 */ /* 0x000fea0003800000 */
[----:B--2---:R-:W1:Y:S02]  /*3450*/  LDG.E.U8 R155, desc[UR36][R8.64+0x48] ;  /* 0x00004824089b7981 */ /* 0x004e64000c1e1100 */
[----:B-1----:R-:W-:-:S05]  /*3460*/  PRMT R3, R155, 0x8880, RZ ;  /* 0x000088809b037816 */ /* 0x002fca00000000ff */
[----:B------:R-:W-:-:S07]  /*3470*/  IMAD R12, R3, R154, RZ ;  /* 0x0000009a030c7224 */ /* 0x000fce00078e02ff */
.L_x_103:
[----:B------:R-:W-:Y:S05]  /*3480*/  BSYNC B1 ;  /* 0x0000000000017941 */ /* 0x000fea0003800000 */
.L_x_102:
[----:B-1----:R-:W-:Y:S01]  /*3490*/  @!P5 IMAD R3, R60, R153, R12 ;  /* 0x000000993c03d224 */ /* 0x002fe200078e020c */
[----:B------:R-:W-:Y:S04]  /*34a0*/  BSSY B1, `(.L_x_104) ;  /* 0x0000006000017945 */ /* 0x000fe80003800000 */
[----:B------:R1:W-:Y:S01]  /*34b0*/  @!P5 STG.E.U8 desc[UR36][R4.64+0x48], R3 ;  /* 0x000048030400d986 */ /* 0x0003e2000c101124 */
[----:B------:R-:W-:Y:S05]  /*34c0*/  @P2 BRA `(.L_x_105) ;  /* 0x00000000000c2947 */ /* 0x000fea0003800000 */
[----:B--2---:R-:W1:Y:S02]  /*34d0*/  LDG.E.U8 R155, desc[UR36][R8.64+0x49] ;  /* 0x00004924089b7981 */ /* 0x004e64000c1e1100 */
[----:B-1----:R-:W-:-:S05]  /*34e0*/  PRMT R3, R155, 0x8880, RZ ;  /* 0x000088809b037816 */ /* 0x002fca00000000ff */
[----:B------:R-:W-:-:S07]  /*34f0*/  IMAD R12, R3, R154, RZ ;  /* 0x0000009a030c7224 */ /* 0x000fce00078e02ff */
.L_x_105:
[----:B------:R-:W-:Y:S05]  /*3500*/  BSYNC B1 ;  /* 0x0000000000017941 */ /* 0x000fea0003800000 */
.L_x_104:
        /* <DEDUP_REMOVED lines=11> */
.L_x_107:
[----:B------:R-:W-:Y:S05]  /*35c0*/  BSYNC B1 ;  /* 0x0000000000017941 */ /* 0x000fea0003800000 */
.L_x_106:
[----:B-1----:R-:W-:Y:S01]  /*35d0*/  @!P4 IMAD R3, R62, R153, R12 ;  /* 0x000000993e03c224 */ /* 0x002fe200078e020c */
[----:B------:R-:W-:Y:S04]  /*35e0*/  BSSY B1, `(.L_x_108) ;  /* 0x0000006000017945 */ /* 0x000fe80003800000 */
[----:B------:R1:W-:Y:S01]  /*35f0*/  @!P4 STG.E.U8 desc[UR36][R6.64+0x48], R3 ;  /* 0x000048030600c986 */ /* 0x0003e2000c101124 */
[----:B------:R-:W-:Y:S05]  /*3600*/  @P3 BRA `(.L_x_109) ;  /* 0x00000000000c3947 */ /* 0x000fea0003800000 */
[----:B--2---:R-:W1:Y:S02]  /*3610*/  LDG.E.U8 R155, desc[UR36][R10.64+0x49] ;  /* 0x000049240a9b7981 */ /* 0x004e64000c1e1100 */
[----:B-1----:R-:W-:-:S05]  /*3620*/  PRMT R3, R155, 0x8880, RZ ;  /* 0x000088809b037816 */ /* 0x002fca00000000ff */
[----:B------:R-:W-:-:S07]  /*3630*/  IMAD R12, R3, R154, RZ ;  /* 0x0000009a030c7224 */ /* 0x000fce00078e02ff */
.L_x_109:
[----:B------:R-:W-:Y:S05]  /*3640*/  BSYNC B1 ;  /* 0x0000000000017941 */ /* 0x000fea0003800000 */
.L_x_108:
[----:B------:R-:W-:Y:S01]  /*3650*/  @!P3 IMAD R63, R63, R153, R12 ;  /* 0x000000993f3fb224 */ /* 0x000fe200078e020c */
[----:B------:R-:W-:Y:S04]  /*3660*/  BSSY B1, `(.L_x_110) ;  /* 0x0000006000017945 */ /* 0x000fe80003800000 */
[----:B------:R0:W-:Y:S01]  /*3670*/  @!P3 STG.E.U8 desc[UR36][R6.64+0x49], R63 ;  /* 0x0000493f0600b986 */ /* 0x0001e2000c101124 */
[----:B------:R-:W-:Y:S05]  /*3680*/  @P5 BRA `(.L_x_111) ;  /* 0x00000000000c5947 */ /* 0x000fea0003800000 */
[----:B--2---:R-:W1:Y:S02]  /*3690*/  LDG.E.U8 R155, desc[UR36][R8.64+0x50] ;  /* 0x00005024089b7981 */ /* 0x004e64000c1e1100 */
[----:B-1----:R-:W-:-:S05]  /*36a0*/  PRMT R3, R155, 0x8880, RZ ;  /* 0x000088809b037816 */ /* 0x002fca00000000ff */
[----:B------:R-:W-:-:S07]  /*36b0*/  IMAD R12, R3, R154, RZ ;  /* 0x0000009a030c7224 */ /* 0x000fce00078e02ff */
.L_x_111:
[----:B------:R-:W-:Y:S05]  /*36c0*/  BSYNC B1 ;  /* 0x0000000000017941 */ /* 0x000fea0003800000 */
.L_x_110:
[----:B-1----:R-:W-:Y:S01]  /*36d0*/  @!P5 IMAD R3, R64, R153, R12 ;  /* 0x000000994003d224 */ /* 0x002fe200078e020c */
[----:B------:R-:W-:Y:S04]  /*36e0*/  BSSY B1, `(.L_x_112) ;  /* 0x0000006000017945 */ /* 0x000fe80003800000 */
[----:B------:R1:W-:Y:S01]  /*36f0*/  @!P5 STG.E.U8 desc[UR36][R4.64+0x50], R3 ;  /* 0x000050030400d986 */ /* 0x0003e2000c101124 */
[----:B------:R-:W-:Y:S05]  /*3700*/  @P2 BRA `(.L_x_113) ;  /* 0x00000000000c2947 */ /* 0x000fea0003800000 */
[----:B--2---:R-:W1:Y:S02]  /*3710*/  LDG.E.U8 R155, desc[UR36][R8.64+0x51] ;  /* 0x00005124089b7981 */ /* 0x004e64000c1e1100 */
[----:B-1----:R-:W-:-:S05]  /*3720*/  PRMT R3, R155, 0x8880, RZ ;  /* 0x000088809b037816 */ /* 0x002fca00000000ff */
[----:B------:R-:W-:-:S07]  /*3730*/  IMAD R12, R3, R154, RZ ;  /* 0x0000009a030c7224 */ /* 0x000fce00078e02ff */
.L_x_113:
[----:B------:R-:W-:Y:S05]  /*3740*/  BSYNC B1 ;  /* 0x0000000000017941 */ /* 0x000fea0003800000 */
.L_x_112:
        /* <DEDUP_REMOVED lines=11> */
.L_x_115:
[----:B------:R-:W-:Y:S05]  /*3800*/  BSYNC B1 ;  /* 0x0000000000017941 */ /* 0x000fea0003800000 */
.L_x_114:
[----:B-1----:R-:W-:Y:S01]  /*3810*/  @!P4 IMAD R3, R66, R153, R12 ;  /* 0x000000994203c224 */ /* 0x002fe200078e020c */
[----:B------:R-:W-:Y:S04]  /*3820*/  BSSY B1, `(.L_x_116) ;  /* 0x0000006000017945 */ /* 0x000fe80003800000 */
[----:B------:R1:W-:Y:S01]  /*3830*/  @!P4 STG.E.U8 desc[UR36][R6.64+0x50], R3 ;  /* 0x000050030600c986 */ /* 0x0003e2000c101124 */
[----:B------:R-:W-:Y:S05]  /*3840*/  @P3 BRA `(.L_x_117) ;  /* 0x00000000000c3947 */ /* 0x000fea0003800000 */
[----:B--2---:R-:W1:Y:S02]  /*3850*/  LDG.E.U8 R155, desc[UR36][R10.64+0x51] ;  /* 0x000051240a9b7981 */ /* 0x004e64000c1e1100 */
[----:B-1----:R-:W-:-:S05]  /*3860*/  PRMT R3, R155, 0x8880, RZ ;  /* 0x000088809b037816 */ /* 0x002fca00000000ff */
[----:B------:R-:W-:-:S07]  /*3870*/  IMAD R12, R3, R154, RZ ;  /* 0x0000009a030c7224 */ /* 0x000fce00078e02ff */
.L_x_117:
[----:B------:R-:W-:Y:S05]  /*3880*/  BSYNC B1 ;  /* 0x0000000000017941 */ /* 0x000fea0003800000 */
.L_x_116:
[----:B------:R-:W-:Y:S01]  /*3890*/  @!P3 IMAD R67, R67, R153, R12 ;  /* 0x000000994343b224 */ /* 0x000fe200078e020c */
[----:B------:R-:W-:Y:S04]  /*38a0*/  BSSY B1, `(.L_x_118) ;  /* 0x0000006000017945 */ /* 0x000fe80003800000 */
[----:B------:R0:W-:Y:S01]  /*38b0*/  @!P3 STG.E.U8 desc[UR36][R6.64+0x51], R67 ;  /* 0x000051430600b986 */ /* 0x0001e2000c101124 */
[----:B------:R-:W-:Y:S05]  /*38c0*/  @P5 BRA `(.L_x_119) ;  /* 0x00000000000c5947 */ /* 0x000fea0003800000 */
[----:B--2---:R-:W1:Y:S02]  /*38d0*/  LDG.E.U8 R155, desc[UR36][R8.64+0x58] ;  /* 0x00005824089b7981 */ /* 0x004e64000c1e1100 */
[----:B-1----:R-:W-:-:S05]  /*38e0*/  PRMT R3, R155, 0x8880, RZ ;  /* 0x000088809b037816 */ /* 0x002fca00000000ff */
[----:B------:R-:W-:-:S07]  /*38f0*/  IMAD R12, R3, R154, RZ ;  /* 0x0000009a030c7224 */ /* 0x000fce00078e02ff */
.L_x_119:
[----:B------:R-:W-:Y:S05]  /*3900*/  BSYNC B1 ;  /* 0x0000000000017941 */ /* 0x000fea0003800000 */
.L_x_118:
[----:B-1----:R-:W-:Y:S01]  /*3910*/  @!P5 IMAD R3, R68, R153, R12 ;  /* 0x000000994403d224 */ /* 0x002fe200078e020c */
[----:B------:R-:W-:Y:S04]  /*3920*/  BSSY B1, `(.L_x_120) ;  /* 0x0000006000017945 */ /* 0x000fe80003800000 */
[----:B------:R1:W-:Y:S01]  /*3930*/  @!P5 STG.E.U8 desc[UR36][R4.64+0x58], R3 ;  /* 0x000058030400d986 */ /* 0x0003e2000c101124 */
[----:B------:R-:W-:Y:S05]  /*3940*/  @P2 BRA `(.L_x_121) ;  /* 0x00000000000c2947 */ /* 0x000fea0003800000 */
[----:B--2---:R-:W1:Y:S02]  /*3950*/  LDG.E.U8 R155, desc[UR36][R8.64+0x59] ;  /* 0x00005924089b7981 */ /* 0x004e64000c1e1100 */
[----:B-1----:R-:W-:-:S05]  /*3960*/  PRMT R3, R155, 0x8880, RZ ;  /* 0x000088809b037816 */ /* 0x002fca00000000ff */
[----:B------:R-:W-:-:S07]  /*3970*/  IMAD R12, R3, R154, RZ ;  /* 0x0000009a030c7224 */ /* 0x000fce00078e02ff */
.L_x_121:
[----:B------:R-:W-:Y:S05]  /*3980*/  BSYNC B1 ;  /* 0x0000000000017941 */ /* 0x000fea0003800000 */
.L_x_120:
        /* <DEDUP_REMOVED lines=11> */
.L_x_123:
[----:B------:R-:W-:Y:S05]  /*3a40*/  BSYNC B1 ;  /* 0x0000000000017941 */ /* 0x000fea0003800000 */
.L_x_122:
[----:B-1----:R-:W-:Y:S01]  /*3a50*/  @!P4 IMAD R3, R70, R153, R12 ;  /* 0x000000994603c224 */ /* 0x002fe200078e020c */
[----:B------:R-:W-:Y:S04]  /*3a60*/  BSSY B1, `(.L_x_124) ;  /* 0x0000006000017945 */ /* 0x000fe80003800000 */
[----:B------:R1:W-:Y:S01]  /*3a70*/  @!P4 STG.E.U8 desc[UR36][R6.64+0x58], R3 ;  /* 0x000058030600c986 */ /* 0x0003e2000c101124 */
[----:B------:R-:W-:Y:S05]  /*3a80*/  @P3 BRA `(.L_x_125) ;  /* 0x00000000000c3947 */ /* 0x000fea0003800000 */
[----:B--2---:R-:W1:Y:S02]  /*3a90*/  LDG.E.U8 R155, desc[UR36][R10.64+0x59] ;  /* 0x000059240a9b7981 */ /* 0x004e64000c1e1100 */
[----:B-1----:R-:W-:-:S05]  /*3aa0*/  PRMT R3, R155, 0x8880, RZ ;  /* 0x000088809b037816 */ /* 0x002fca00000000ff */
[----:B------:R-:W-:-:S07]  /*3ab0*/  IMAD R12, R3, R154, RZ ;  /* 0x0000009a030c7224 */ /* 0x000fce00078e02ff */
.L_x_125:
[----:B------:R-:W-:Y:S05]  /*3ac0*/  BSYNC B1 ;  /* 0x0000000000017941 */ /* 0x000fea0003800000 */
.L_x_124:
[----:B------:R-:W-:Y:S01]  /*3ad0*/  @!P3 IMAD R71, R71, R153, R12 ;  /* 0x000000994747b224 */ /* 0x000fe200078e020c */
[----:B------:R-:W-:Y:S04]  /*3ae0*/  BSSY B1, `(.L_x_126) ;  /* 0x0000006000017945 */ /* 0x000fe80003800000 */
[----:B------:R0:W-:Y:S01]  /*3af0*/  @!P3 STG.E.U8 desc[UR36][R6.64+0x59], R71 ;  /* 0x000059470600b986 */ /* 0x0001e2000c101124 */
[----:B------:R-:W-:Y:S05]  /*3b00*/  @P5 BRA `(.L_x_127) ;  /* 0x00000000000c5947 */ /* 0x000fea0003800000 */
[----:B--2---:R-:W1:Y:S02]  /*3b10*/  LDG.E.U8 R155, desc[UR36][R8.64+0x60] ;  /* 0x00006024089b7981 */ /* 0x004e64000c1e1100 */
[----:B-1----:R-:W-:-:S05]  /*3b20*/  PRMT R3, R155, 0x8880, RZ ;  /* 0x000088809b037816 */ /* 0x002fca00000000ff */
[----:B------:R-:W-:-:S07]  /*3b30*/  IMAD R12, R3, R154, RZ ;  /* 0x0000009a030c7224 */ /* 0x000fce00078e02ff */
.L_x_127:
[----:B------:R-:W-:Y:S05]  /*3b40*/  BSYNC B1 ;  /* 0x0000000000017941 */ /* 0x000fea0003800000 */
.L_x_126:
[----:B-1----:R-:W-:Y:S01]  /*3b50*/  @!P5 IMAD R3, R72, R153, R12 ;  /* 0x000000994803d224 */ /* 0x002fe200078e020c */
[----:B------:R-:W-:Y:S04]  /*3b60*/  BSSY B1, `(.L_x_128) ;  /* 0x0000006000017945 */ /* 0x000fe80003800000 */
[----:B------:R1:W-:Y:S01]  /*3b70*/  @!P5 STG.E.U8 desc[UR36][R4.64+0x60], R3 ;  /* 0x000060030400d986 */ /* 0x0003e2000c101124 */
[----:B------:R-:W-:Y:S05]  /*3b80*/  @P2 BRA `(.L_x_129) ;  /* 0x00000000000c2947 */ /* 0x000fea0003800000 */
[----:B--2---:R-:W1:Y:S02]  /*3b90*/  LDG.E.U8 R155, desc[UR36][R8.64+0x61] ;  /* 0x00006124089b7981 */ /* 0x004e64000c1e1100 */
[----:B-1----:R-:W-:-:S05]  /*3ba0*/  PRMT R3, R155, 0x8880, RZ ;  /* 0x000088809b037816 */ /* 0x002fca00000000ff */
[----:B------:R-:W-:-:S07]  /*3bb0*/  IMAD R12, R3, R154, RZ ;  /* 0x0000009a030c7224 */ /* 0x000fce00078e02ff */
.L_x_129:
[----:B------:R-:W-:Y:S05]  /*3bc0*/  BSYNC B1 ;  /* 0x0000000000017941 */ /* 0x000fea0003800000 */
.L_x_128:
        /* <DEDUP_REMOVED lines=11> */
.L_x_131:
[----:B------:R-:W-:Y:S05]  /*3c80*/  BSYNC B1 ;  /* 0x0000000000017941 */ /* 0x000fea0003800000 */
.L_x_130:
[----:B-1----:R-:W-:Y:S01]  /*3c90*/  @!P4 IMAD R3, R74, R153, R12 ;  /* 0x000000994a03c224 */ /* 0x002fe200078e020c */
[----:B------:R-:W-:Y:S04]  /*3ca0*/  BSSY B1, `(.L_x_132) ;  /* 0x0000006000017945 */ /* 0x000fe80003800000 */
[----:B------:R1:W-:Y:S01]  /*3cb0*/  @!P4 STG.E.U8 desc[UR36][R6.64+0x60], R3 ;  /* 0x000060030600c986 */ /* 0x0003e2000c101124 */
[----:B------:R-:W-:Y:S05]  /*3cc0*/  @P3 BRA `(.L_x_133) ;  /* 0x00000000000c3947 */ /* 0x000fea0003800000 */
[----:B--2---:R-:W1:Y:S02]  /*3cd0*/  LDG.E.U8 R155, desc[UR36][R10.64+0x61] ;  /* 0x000061240a9b7981 */ /* 0x004e64000c1e1100 */
[----:B-1----:R-:W-:-:S05]  /*3ce0*/  PRMT R3, R155, 0x8880, RZ ;  /* 0x000088809b037816 */ /* 0x002fca00000000ff */
[----:B------:R-:W-:-:S07]  /*3cf0*/  IMAD R12, R3, R154, RZ ;  /* 0x0000009a030c7224 */ /* 0x000fce00078e02ff */
.L_x_133:
[----:B------:R-:W-:Y:S05]  /*3d00*/  BSYNC B1 ;  /* 0x0000000000017941 */ /* 0x000fea0003800000 */
.L_x_132:
[----:B------:R-:W-:Y:S01]  /*3d10*/  @!P3 IMAD R75, R75, R153, R12 ;  /* 0x000000994b4bb224 */ /* 0x000fe200078e020c */
[----:B------:R-:W-:Y:S04]  /*3d20*/  BSSY B1, `(.L_x_134) ;  /* 0x0000006000017945 */ /* 0x000fe80003800000 */
[----:B------:R0:W-:Y:S01]  /*3d30*/  @!P3 STG.E.U8 desc[UR36][R6.64+0x61], R75 ;  /* 0x0000614b0600b986 */ /* 0x0001e2000c101124 */
[----:B------:R-:W-:Y:S05]  /*3d40*/  @P5 BRA `(.L_x_135) ;  /* 0x00000000000c5947 */ /* 0x000fea0003800000 */
[----:B--2---:R-:W1:Y:S02]  /*3d50*/  LDG.E.U8 R155, desc[UR36][R8.64+0x68] ;  /* 0x00006824089b7981 */ /* 0x004e64000c1e1100 */
[----:B-1----:R-:W-:-:S05]  /*3d60*/  PRMT R3, R155, 0x8880, RZ ;  /* 0x000088809b037816 */ /* 0x002fca00000000ff */
[----:B------:R-:W-:-:S07]  /*3d70*/  IMAD R12, R3, R154, RZ ;  /* 0x0000009a030c7224 */ /* 0x000fce00078e02ff */
.L_x_135:
[----:B------:R-:W-:Y:S05]  /*3d80*/  BSYNC B1 ;  /* 0x0000000000017941 */ /* 0x000fea0003800000 */
.L_x_134:
[----:B-1----:R-:W-:Y:S01]  /*3d90*/  @!P5 IMAD R3, R76, R153, R12 ;  /* 0x000000994c03d224 */ /* 0x002fe200078e020c */
[----:B------:R-:W-:Y:S04]  /*3da0*/  BSSY B1, `(.L_x_136) ;  /* 0x0000006000017945 */ /* 0x000fe80003800000 */
[----:B------:R1:W-:Y:S01]  /*3db0*/  @!P5 STG.E.U8 desc[UR36][R4.64+0x68], R3 ;  /* 0x000068030400d986 */ /* 0x0003e2000c101124 */
[----:B------:R-:W-:Y:S05]  /*3dc0*/  @P2 BRA `(.L_x_137) ;  /* 0x00000000000c2947 */ /* 0x000fea0003800000 */
[----:B--2---:R-:W1:Y:S02]  /*3dd0*/  LDG.E.U8 R155, desc[UR36][R8.64+0x69] ;  /* 0x00006924089b7981 */ /* 0x004e64000c1e1100 */
[----:B-1----:R-:W-:-:S05]  /*3de0*/  PRMT R3, R155, 0x8880, RZ ;  /* 0x000088809b037816 */ /* 0x002fca00000000ff */
[----:B------:R-:W-:-:S07]  /*3df0*/  IMAD R12, R3, R154, RZ ;  /* 0x0000009a030c7224 */ /* 0x000fce00078e02ff */
.L_x_137:
[----:B------:R-:W-:Y:S05]  /*3e00*/  BSYNC B1 ;  /* 0x0000000000017941 */ /* 0x000fea0003800000 */
.L_x_136:
        /* <DEDUP_REMOVED lines=11> */
.L_x_139:
[----:B------:R-:W-:Y:S05]  /*3ec0*/  BSYNC B1 ;  /* 0x0000000000017941 */ /* 0x000fea0003800000 */
.L_x_138:
[----:B-1----:R-:W-:Y:S01]  /*3ed0*/  @!P4 IMAD R3, R78, R153, R12 ;  /* 0x000000994e03c224 */ /* 0x002fe200078e020c */
[----:B------:R-:W-:Y:S04]  /*3ee0*/  BSSY B1, `(.L_x_140) ;  /* 0x0000006000017945 */ /* 0x000fe80003800000 */
[----:B------:R1:W-:Y:S01]  /*3ef0*/  @!P4 STG.E.U8 desc[UR36][R6.64+0x68], R3 ;  /* 0x000068030600c986 */ /* 0x0003e2000c101124 */
[----:B------:R-:W-:Y:S05]  /*3f00*/  @P3 BRA `(.L_x_141) ;  /* 0x00000000000c3947 */ /* 0x000fea0003800000 */
[----:B--2---:R-:W1:Y:S02]  /*3f10*/  LDG.E.U8 R155, desc[UR36][R10.64+0x69] ;  /* 0x000069240a9b7981 */ /* 0x004e64000c1e1100 */
[----:B-1----:R-:W-:-:S05]  /*3f20*/  PRMT R3, R155, 0x8880, RZ ;  /* 0x000088809b037816 */ /* 0x002fca00000000ff */
[----:B------:R-:W-:-:S07]  /*3f30*/  IMAD R12, R3, R154, RZ ;  /* 0x0000009a030c7224 */ /* 0x000fce00078e02ff */
.L_x_141:
[----:B------:R-:W-:Y:S05]  /*3f40*/  BSYNC B1 ;  /* 0x0000000000017941 */ /* 0x000fea0003800000 */
.L_x_140:
[----:B------:R-:W-:Y:S01]  /*3f50*/  @!P3 IMAD R79, R79, R153, R12 ;  /* 0x000000994f4fb224 */ /* 0x000fe200078e020c */
[----:B------:R-:W-:Y:S04]  /*3f60*/  BSSY B1, `(.L_x_142) ;  /* 0x0000006000017945 */ /* 0x000fe80003800000 */
[----:B------:R0:W-:Y:S01]  /*3f70*/  @!P3 STG.E.U8 desc[UR36][R6.64+0x69], R79 ;  /* 0x0000694f0600b986 */ /* 0x0001e2000c101124 */
[----:B------:R-:W-:Y:S05]  /*3f80*/  @P5 BRA `(.L_x_143) ;  /* 0x00000000000c5947 */ /* 0x000fea0003800000 */
[----:B--2---:R-:W1:Y:S02]  /*3f90*/  LDG.E.U8 R155, desc[UR36][R8.64+0x70] ;  /* 0x00007024089b7981 */ /* 0x004e64000c1e1100 */
[----:B-1----:R-:W-:-:S05]  /*3fa0*/  PRMT R3, R155, 0x8880, RZ ;  /* 0x000088809b037816 */ /* 0x002fca00000000ff */
[----:B------:R-:W-:-:S07]  /*3fb0*/  IMAD R12, R3, R154, RZ ;  /* 0x0000009a030c7224 */ /* 0x000fce00078e02ff */
.L_x_143:
[----:B------:R-:W-:Y:S05]  /*3fc0*/  BSYNC B1 ;  /* 0x0000000000017941 */ /* 0x000fea0003800000 */
.L_x_142:
[----:B-1----:R-:W-:Y:S01]  /*3fd0*/  @!P5 IMAD R3, R80, R153, R12 ;  /* 0x000000995003d224 */ /* 0x002fe200078e020c */
[----:B------:R-:W-:Y:S04]  /*3fe0*/  BSSY B1, `(.L_x_144) ;  /* 0x0000006000017945 */ /* 0x000fe80003800000 */
[----:B------:R1:W-:Y:S01]  /*3ff0*/  @!P5 STG.E.U8 desc[UR36][R4.64+0x70], R3 ;  /* 0x000070030400d986 */ /* 0x0003e2000c101124 */
[----:B------:R-:W-:Y:S05]  /*4000*/  @P2 BRA `(.L_x_145) ;  /* 0x00000000000c2947 */ /* 0x000fea0003800000 */
[----:B--2---:R-:W1:Y:S02]  /*4010*/  LDG.E.U8 R155, desc[UR36][R8.64+0x71] ;  /* 0x00007124089b7981 */ /* 0x004e64000c1e1100 */
[----:B-1----:R-:W-:-:S05]  /*4020*/  PRMT R3, R155, 0x8880, RZ ;  /* 0x000088809b037816 */ /* 0x002fca00000000ff */
[----:B------:R-:W-:-:S07]  /*4030*/  IMAD R12, R3, R154, RZ ;  /* 0x0000009a030c7224 */ /* 0x000fce00078e02ff */
.L_x_145:
[----:B------:R-:W-:Y:S05]  /*4040*/  BSYNC B1 ;  /* 0x0000000000017941 */ /* 0x000fea0003800000 */
.L_x_144:
        /* <DEDUP_REMOVED lines=11> */
.L_x_147:
[----:B------:R-:W-:Y:S05]  /*4100*/  BSYNC B1 ;  /* 0x0000000000017941 */ /* 0x000fea0003800000 */
.L_x_146:
[----:B-1----:R-:W-:Y:S01]  /*4110*/  @!P4 IMAD R3, R82, R153, R12 ;  /* 0x000000995203c224 */ /* 0x002fe200078e020c */
[----:B------:R-:W-:Y:S04]  /*4120*/  BSSY B1, `(.L_x_148) ;  /* 0x0000006000017945 */ /* 0x000fe80003800000 */
[----:B------:R1:W-:Y:S01]  /*4130*/  @!P4 STG.E.U8 desc[UR36][R6.64+0x70], R3 ;  /* 0x000070030600c986 */ /* 0x0003e2000c101124 */
[----:B------:R-:W-:Y:S05]  /*4140*/  @P3 BRA `(.L_x_149) ;  /* 0x00000000000c3947 */ /* 0x000fea0003800000 */
[----:B--2---:R-:W1:Y:S02]  /*4150*/  LDG.E.U8 R155, desc[UR36][R10.64+0x71] ;  /* 0x000071240a9b7981 */ /* 0x004e64000c1e1100 */
[----:B-1----:R-:W-:-:S05]  /*4160*/  PRMT R3, R155, 0x8880, RZ ;  /* 0x000088809b037816 */ /* 0x002fca00000000ff */
[----:B------:R-:W-:-:S07]  /*4170*/  IMAD R12, R3, R154, RZ ;  /* 0x0000009a030c7224 */ /* 0x000fce00078e02ff */
.L_x_149:
[----:B------:R-:W-:Y:S05]  /*4180*/  BSYNC B1 ;  /* 0x0000000000017941 */ /* 0x000fea0003800000 */
.L_x_148:
[----:B------:R-:W-:Y:S01]  /*4190*/  @!P3 IMAD R83, R83, R153, R12 ;  /* 0x000000995353b224 */ /* 0x000fe200078e020c */
[----:B------:R-:W-:Y:S04]  /*41a0*/  BSSY B1, `(.L_x_150) ;  /* 0x0000006000017945 */ /* 0x000fe80003800000 */
[----:B------:R0:W-:Y:S01]  /*41b0*/  @!P3 STG.E.U8 desc[UR36][R6.64+0x71], R83 ;  /* 0x000071530600b986 */ /* 0x0001e2000c101124 */
[----:B------:R-:W-:Y:S05]  /*41c0*/  @P5 BRA `(.L_x_151) ;  /* 0x00000000000c5947 */ /* 0x000fea0003800000 */
[----:B--2---:R-:W1:Y:S02]  /*41d0*/  LDG.E.U8 R155, desc[UR36][R8.64+0x78] ;  /* 0x00007824089b7981 */ /* 0x004e64000c1e1100 */
[----:B-1----:R-:W-:-:S05]  /*41e0*/  PRMT R3, R155, 0x8880, RZ ;  /* 0x000088809b037816 */ /* 0x002fca00000000ff */
[----:B------:R-:W-:-:S07]  /*41f0*/  IMAD R12, R3, R154, RZ ;  /* 0x0000009a030c7224 */ /* 0x000fce00078e02ff */
.L_x_151:
[----:B------:R-:W-:Y:S05]  /*4200*/  BSYNC B1 ;  /* 0x0000000000017941 */ /* 0x000fea0003800000 */
.L_x_150:
[----:B-1----:R-:W-:Y:S01]  /*4210*/  @!P5 IMAD R3, R84, R153, R12 ;  /* 0x000000995403d224 */ /* 0x002fe200078e020c */
[----:B------:R-:W-:Y:S04]  /*4220*/  BSSY B1, `(.L_x_152) ;  /* 0x0000006000017945 */ /* 0x000fe80003800000 */
[----:B------:R1:W-:Y:S01]  /*4230*/  @!P5 STG.E.U8 desc[UR36][R4.64+0x78], R3 ;  /* 0x000078030400d986 */ /* 0x0003e2000c101124 */
[----:B------:R-:W-:Y:S05]  /*4240*/  @P2 BRA `(.L_x_153) ;  /* 0x00000000000c2947 */ /* 0x000fea0003800000 */
[----:B--2---:R-:W1:Y:S02]  /*4250*/  LDG.E.U8 R155, desc[UR36][R8.64+0x79] ;  /* 0x00007924089b7981 */ /* 0x004e64000c1e1100 */
[----:B-1----:R-:W-:-:S05]  /*4260*/  PRMT R3, R155, 0x8880, RZ ;  /* 0x000088809b037816 */ /* 0x002fca00000000ff */
[----:B------:R-:W-:-:S07]  /*4270*/  IMAD R12, R3, R154, RZ ;  /* 0x0000009a030c7224 */ /* 0x000fce00078e02ff */
.L_x_153:
[----:B------:R-:W-:Y:S05]  /*4280*/  BSYNC B1 ;  /* 0x0000000000017941 */ /* 0x000fea0003800000 */
.L_x_152:
        /* <DEDUP_REMOVED lines=11> */
.L_x_155:
[----:B------:R-:W-:Y:S05]  /*4340*/  BSYNC B1 ;  /* 0x0000000000017941 */ /* 0x000fea0003800000 */
.L_x_154:
[----:B-1----:R-:W-:Y:S01]  /*4350*/  @!P4 IMAD R3, R86, R153, R12 ;  /* 0x000000995603c224 */ /* 0x002fe200078e020c */
[----:B------:R-:W-:Y:S04]  /*4360*/  BSSY B1, `(.L_x_156) ;  /* 0x0000006000017945 */ /* 0x000fe80003800000 */
[----:B------:R1:W-:Y:S01]  /*4370*/  @!P4 STG.E.U8 desc[UR36][R6.64+0x78], R3 ;  /* 0x000078030600c986 */ /* 0x0003e2000c101124 */
[----:B------:R-:W-:Y:S05]  /*4380*/  @P3 BRA `(.L_x_157) ;  /* 0x00000000000c3947 */ /* 0x000fea0003800000 */
[----:B--2---:R-:W1:Y:S02]  /*4390*/  LDG.E.U8 R155, desc[UR36][R10.64+0x79] ;  /* 0x000079240a9b7981 */ /* 0x004e64000c1e1100 */
[----:B-1----:R-:W-:-:S05]  /*43a0*/  PRMT R3, R155, 0x8880, RZ ;  /* 0x000088809b037816 */ /* 0x002fca00000000ff */
[----:B------:R-:W-:-:S07]  /*43b0*/  IMAD R12, R3, R154, RZ ;  /* 0x0000009a030c7224 */ /* 0x000fce00078e02ff */
.L_x_157:
[----:B------:R-:W-:Y:S05]  /*43c0*/  BSYNC B1 ;  /* 0x0000000000017941 */ /* 0x000fea0003800000 */
.L_x_156:
[----:B------:R-:W-:Y:S01]  /*43d0*/  @!P3 IMAD R87, R87, R153, R12 ;  /* 0x000000995757b224 */ /* 0x000fe200078e020c */
[----:B------:R-:W-:Y:S04]  /*43e0*/  BSSY B1, `(.L_x_158) ;  /* 0x0000006000017945 */ /* 0x000fe80003800000 */
[----:B------:R0:W-:Y:S01]  /*43f0*/  @!P3 STG.E.U8 desc[UR36][R6.64+0x79], R87 ;  /* 0x000079570600b986 */ /* 0x0001e2000c101124 */
[----:B------:R-:W-:Y:S05]  /*4400*/  @P5 BRA `(.L_x_159) ;  /* 0x00000000000c5947 */ /* 0x000fea0003800000 */
[----:B--2---:R-:W1:Y:S02]  /*4410*/  LDG.E.U8 R155, desc[UR36][R8.64+0x80] ;  /* 0x00008024089b7981 */ /* 0x004e64000c1e1100 */
[----:B-1----:R-:W-:-:S05]  /*4420*/  PRMT R3, R155, 0x8880, RZ ;  /* 0x000088809b037816 */ /* 0x002fca00000000ff */
[----:B------:R-:W-:-:S07]  /*4430*/  IMAD R12, R3, R154, RZ ;  /* 0x0000009a030c7224 */ /* 0x000fce00078e02ff */
.L_x_159:
[----:B------:R-:W-:Y:S05]  /*4440*/  BSYNC B1 ;  /* 0x0000000000017941 */ /* 0x000fea0003800000 */
.L_x_158:
[----:B-1----:R-:W-:Y:S01]  /*4450*/  @!P5 IMAD R3, R88, R153, R12 ;  /* 0x000000995803d224 */ /* 0x002fe200078e020c */
[----:B------:R-:W-:Y:S04]  /*4460*/  BSSY B1, `(.L_x_160) ;  /* 0x0000006000017945 */ /* 0x000fe80003800000 */
[----:B------:R1:W-:Y:S01]  /*4470*/  @!P5 STG.E.U8 desc[UR36][R4.64+0x80], R3 ;  /* 0x000080030400d986 */ /* 0x0003e2000c101124 */
[----:B------:R-:W-:Y:S05]  /*4480*/  @P2 BRA `(.L_x_161) ;  /* 0x00000000000c2947 */ /* 0x000fea0003800000 */
[----:B--2---:R-:W1:Y:S02]  /*4490*/  LDG.E.U8 R155, desc[UR36][R8.64+0x81] ;  /* 0x00008124089b7981 */ /* 0x004e64000c1e1100 */
[----:B-1----:R-:W-:-:S05]  /*44a0*/  PRMT R3, R155, 0x8880, RZ ;  /* 0x000088809b037816 */ /* 0x002fca00000000ff */
[----:B------:R-:W-:-:S07]  /*44b0*/  IMAD R12, R3, R154, RZ ;  /* 0x0000009a030c7224 */ /* 0x000fce00078e02ff */
.L_x_161:
[----:B------:R-:W-:Y:S05]  /*44c0*/  BSYNC B1 ;  /* 0x0000000000017941 */ /* 0x000fea0003800000 */
.L_x_160:
        /* <DEDUP_REMOVED lines=11> */
.L_x_163:
[----:B------:R-:W-:Y:S05]  /*4580*/  BSYNC B1 ;  /* 0x0000000000017941 */ /* 0x000fea0003800000 */
.L_x_162:
[----:B-1----:R-:W-:Y:S01]  /*4590*/  @!P4 IMAD R3, R90, R153, R12 ;  /* 0x000000995a03c224 */ /* 0x002fe200078e020c */
[----:B------:R-:W-:Y:S04]  /*45a0*/  BSSY B1, `(.L_x_164) ;  /* 0x0000006000017945 */ /* 0x000fe80003800000 */
[----:B------:R1:W-:Y:S01]  /*45b0*/  @!P4 STG.E.U8 desc[UR36][R6.64+0x80], R3 ;  /* 0x000080030600c986 */ /* 0x0003e2000c101124 */
[----:B------:R-:W-:Y:S05]  /*45c0*/  @P3 BRA `(.L_x_165) ;  /* 0x00000000000c3947 */ /* 0x000fea0003800000 */
[----:B--2---:R-:W1:Y:S02]  /*45d0*/  LDG.E.U8 R155, desc[UR36][R10.64+0x81] ;  /* 0x000081240a9b7981 */ /* 0x004e64000c1e1100 */
[----:B-1----:R-:W-:-:S05]  /*45e0*/  PRMT R3, R155, 0x8880, RZ ;  /* 0x000088809b037816 */ /* 0x002fca00000000ff */
[----:B------:R-:W-:-:S07]  /*45f0*/  IMAD R12, R3, R154, RZ ;  /* 0x0000009a030c7224 */ /* 0x000fce00078e02ff */
.L_x_165:
[----:B------:R-:W-:Y:S05]  /*4600*/  BSYNC B1 ;  /* 0x0000000000017941 */ /* 0x000fea0003800000 */
.L_x_164:
[----:B------:R-:W-:Y:S01]  /*4610*/  @!P3 IMAD R91, R91, R153, R12 ;  /* 0x000000995b5bb224 */ /* 0x000fe200078e020c */
[----:B------:R-:W-:Y:S04]  /*4620*/  BSSY B1, `(.L_x_166) ;  /* 0x0000006000017945 */ /* 0x000fe80003800000 */
[----:B------:R0:W-:Y:S01]  /*4630*/  @!P3 STG.E.U8 desc[UR36][R6.64+0x81], R91 ;  /* 0x0000815b0600b986 */ /* 0x0001e2000c101124 */
[----:B------:R-:W-:Y:S05]  /*4640*/  @P5 BRA `(.L_x_167) ;  /* 0x00000000000c5947 */ /* 0x000fea0003800000 */
[----:B--2---:R-:W1:Y:S02]  /*4650*/  LDG.E.U8 R155, desc[UR36][R8.64+0x88] ;  /* 0x00008824089b7981 */ /* 0x004e64000c1e1100 */
[----:B-1----:R-:W-:-:S05]  /*4660*/  PRMT R3, R155, 0x8880, RZ ;  /* 0x000088809b037816 */ /* 0x002fca00000000ff */
[----:B------:R-:W-:-:S07]  /*4670*/  IMAD R12, R3, R154, RZ ;  /* 0x0000009a030c7224 */ /* 0x000fce00078e02ff */
.L_x_167:
[----:B------:R-:W-:Y:S05]  /*4680*/  BSYNC B1 ;  /* 0x0000000000017941 */ /* 0x000fea0003800000 */
.L_x_166:
[----:B-1----:R-:W-:Y:S01]  /*4690*/  @!P5 IMAD R3, R92, R153, R12 ;  /* 0x000000995c03d224 */ /* 0x002fe200078e020c */
[----:B------:R-:W-:Y:S04]  /*46a0*/  BSSY B1, `(.L_x_168) ;  /* 0x0000006000017945 */ /* 0x000fe80003800000 */
[----:B------:R1:W-:Y:S01]  /*46b0*/  @!P5 STG.E.U8 desc[UR36][R4.64+0x88], R3 ;  /* 0x000088030400d986 */ /* 0x0003e2000c101124 */
[----:B------:R-:W-:Y:S05]  /*46c0*/  @P2 BRA `(.L_x_169) ;  /* 0x00000000000c2947 */ /* 0x000fea0003800000 */
[----:B--2---:R-:W1:Y:S02]  /*46d0*/  LDG.E.U8 R155, desc[UR36][R8.64+0x89] ;  /* 0x00008924089b7981 */ /* 0x004e64000c1e1100 */
[----:B-1----:R-:W-:-:S05]  /*46e0*/  PRMT R3, R155, 0x8880, RZ ;  /* 0x000088809b037816 */ /* 0x002fca00000000ff */
[----:B------:R-:W-:-:S07]  /*46f0*/  IMAD R12, R3, R154, RZ ;  /* 0x0000009a030c7224 */ /* 0x000fce00078e02ff */
.L_x_169:
[----:B------:R-:W-:Y:S05]  /*4700*/  BSYNC B1 ;  /* 0x0000000000017941 */ /* 0x000fea0003800000 */
.L_x_168:
        /* <DEDUP_REMOVED lines=11> */
.L_x_171:
[----:B------:R-:W-:Y:S05]  /*47c0*/  BSYNC B1 ;  /* 0x0000000000017941 */ /* 0x000fea0003800000 */
.L_x_170:
[----:B-1----:R-:W-:Y:S01]  /*47d0*/  @!P4 IMAD R3, R94, R153, R12 ;  /* 0x000000995e03c224 */ /* 0x002fe200078e020c */
[----:B------:R-:W-:Y:S04]  /*47e0*/  BSSY B1, `(.L_x_172) ;  /* 0x0000006000017945 */ /* 0x000fe80003800000 */
[----:B------:R1:W-:Y:S01]  /*47f0*/  @!P4 STG.E.U8 desc[UR36][R6.64+0x88], R3 ;  /* 0x000088030600c986 */ /* 0x0003e2000c101124 */
[----:B------:R-:W-:Y:S05]  /*4800*/  @P3 BRA `(.L_x_173) ;  /* 0x00000000000c3947 */ /* 0x000fea0003800000 */
[----:B--2---:R-:W1:Y:S02]  /*4810*/  LDG.E.U8 R155, desc[UR36][R10.64+0x89] ;  /* 0x000089240a9b7981 */ /* 0x004e64000c1e1100 */
[----:B-1----:R-:W-:-:S05]  /*4820*/  PRMT R3, R155, 0x8880, RZ ;  /* 0x000088809b037816 */ /* 0x002fca00000000ff */
[----:B------:R-:W-:-:S07]  /*4830*/  IMAD R12, R3, R154, RZ ;  /* 0x0000009a030c7224 */ /* 0x000fce00078e02ff */
.L_x_173:
[----:B------:R-:W-:Y:S05]  /*4840*/  BSYNC B1 ;  /* 0x0000000000017941 */ /* 0x000fea0003800000 */
.L_x_172:
[----:B------:R-:W-:Y:S01]  /*4850*/  @!P3 IMAD R95, R95, R153, R12 ;  /* 0x000000995f5fb224 */ /* 0x000fe200078e020c */
[----:B------:R-:W-:Y:S04]  /*4860*/  BSSY B1, `(.L_x_174) ;  /* 0x0000006000017945 */ /* 0x000fe80003800000 */
[----:B------:R0:W-:Y:S01]  /*4870*/  @!P3 STG.E.U8 desc[UR36][R6.64+0x89], R95 ;  /* 0x0000895f0600b986 */ /* 0x0001e2000c101124 */
[----:B------:R-:W-:Y:S05]  /*4880*/  @P5 BRA `(.L_x_175) ;  /* 0x00000000000c5947 */ /* 0x000fea0003800000 */
[----:B--2---:R-:W1:Y:S02]  /*4890*/  LDG.E.U8 R155, desc[UR36][R8.64+0x90] ;  /* 0x00009024089b7981 */ /* 0x004e64000c1e1100 */
[----:B-1----:R-:W-:-:S05]  /*48a0*/  PRMT R3, R155, 0x8880, RZ ;  /* 0x000088809b037816 */ /* 0x002fca00000000ff */
[----:B------:R-:W-:-:S07]  /*48b0*/  IMAD R12, R3, R154, RZ ;  /* 0x0000009a030c7224 */ /* 0x000fce00078e02ff */
.L_x_175:
[----:B------:R-:W-:Y:S05]  /*48c0*/  BSYNC B1 ;  /* 0x0000000000017941 */ /* 0x000fea0003800000 */
.L_x_174:
[----:B-1----:R-:W-:Y:S01]  /*48d0*/  @!P5 IMAD R3, R96, R153, R12 ;  /* 0x000000996003d224 */ /* 0x002fe200078e020c */
[----:B------:R-:W-:Y:S04]  /*48e0*/  BSSY B1, `(.L_x_176) ;  /* 0x0000006000017945 */ /* 0x000fe80003800000 */
[----:B------:R1:W-:Y:S01]  /*48f0*/  @!P5 STG.E.U8 desc[UR36][R4.64+0x90], R3 ;  /* 0x000090030400d986 */ /* 0x0003e2000c101124 */
[----:B------:R-:W-:Y:S05]  /*4900*/  @P2 BRA `(.L_x_177) ;  /* 0x00000000000c2947 */ /* 0x000fea0003800000 */
[----:B--2---:R-:W1:Y:S02]  /*4910*/  LDG.E.U8 R155, desc[UR36][R8.64+0x91] ;  /* 0x00009124089b7981 */ /* 0x004e64000c1e1100 */
[----:B-1----:R-:W-:-:S05]  /*4920*/  PRMT R3, R155, 0x8880, RZ ;  /* 0x000088809b037816 */ /* 0x002fca00000000ff */
[----:B------:R-:W-:-:S07]  /*4930*/  IMAD R12, R3, R154, RZ ;  /* 0x0000009a030c7224 */ /* 0x000fce00078e02ff */
.L_x_177:
[----:B------:R-:W-:Y:S05]  /*4940*/  BSYNC B1 ;  /* 0x0000000000017941 */ /* 0x000fea0003800000 */
.L_x_176:
        /* <DEDUP_REMOVED lines=11> */
.L_x_179:
[----:B------:R-:W-:Y:S05]  /*4a00*/  BSYNC B1 ;  /* 0x0000000000017941 */ /* 0x000fea0003800000 */
.L_x_178:
[----:B-1----:R-:W-:Y:S01]  /*4a10*/  @!P4 IMAD R3, R98, R153, R12 ;  /* 0x000000996203c224 */ /* 0x002fe200078e020c */
[----:B------:R-:W-:Y:S04]  /*4a20*/  BSSY B1, `(.L_x_180) ;  /* 0x0000006000017945 */ /* 0x000fe80003800000 */
[----:B------:R1:W-:Y:S01]  /*4a30*/  @!P4 STG.E.U8 desc[UR36][R6.64+0x90], R3 ;  /* 0x000090030600c986 */ /* 0x0003e2000c101124 */
[----:B------:R-:W-:Y:S05]  /*4a40*/  @P3 BRA `(.L_x_181) ;  /* 0x00000000000c3947 */ /* 0x000fea0003800000 */
[----:B--2---:R-:W1:Y:S02]  /*4a50*/  LDG.E.U8 R155, desc[UR36][R10.64+0x91] ;  /* 0x000091240a9b7981 */ /* 0x004e64000c1e1100 */
[----:B-1----:R-:W-:-:S05]  /*4a60*/  PRMT R3, R155, 0x8880, RZ ;  /* 0x000088809b037816 */ /* 0x002fca00000000ff */
[----:B------:R-:W-:-:S07]  /*4a70*/  IMAD R12, R3, R154, RZ ;  /* 0x0000009a030c7224 */ /* 0x000fce00078e02ff */
.L_x_181:
[----:B------:R-:W-:Y:S05]  /*4a80*/  BSYNC B1 ;  /* 0x0000000000017941 */ /* 0x000fea0003800000 */
.L_x_180:
[----:B------:R-:W-:Y:S01]  /*4a90*/  @!P3 IMAD R99, R99, R153, R12 ;  /* 0x000000996363b224 */ /* 0x000fe200078e020c */
[----:B------:R-:W-:Y:S04]  /*4aa0*/  BSSY B1, `(.L_x_182) ;  /* 0x0000006000017945 */ /* 0x000fe80003800000 */
[----:B------:R0:W-:Y:S01]  /*4ab0*/  @!P3 STG.E.U8 desc[UR36][R6.64+0x91], R99 ;  /* 0x000091630600b986 */ /* 0x0001e2000c101124 */
[----:B------:R-:W-:Y:S05]  /*4ac0*/  @P5 BRA `(.L_x_183) ;  /* 0x00000000000c5947 */ /* 0x000fea0003800000 */
[----:B--2---:R-:W1:Y:S02]  /*4ad0*/  LDG.E.U8 R155, desc[UR36][R8.64+0x98] ;  /* 0x00009824089b7981 */ /* 0x004e64000c1e1100 */
[----:B-1----:R-:W-:-:S05]  /*4ae0*/  PRMT R3, R155, 0x8880, RZ ;  /* 0x000088809b037816 */ /* 0x002fca00000000ff */
[----:B------:R-:W-:-:S07]  /*4af0*/  IMAD R12, R3, R154, RZ ;  /* 0x0000009a030c7224 */ /* 0x000fce00078e02ff */
.L_x_183:
[----:B------:R-:W-:Y:S05]  /*4b00*/  BSYNC B1 ;  /* 0x0000000000017941 */ /* 0x000fea0003800000 */
.L_x_182:
[----:B-1----:R-:W-:Y:S01]  /*4b10*/  @!P5 IMAD R3, R100, R153, R12 ;  /* 0x000000996403d224 */ /* 0x002fe200078e020c */
[----:B------:R-:W-:Y:S04]  /*4b20*/  BSSY B1, `(.L_x_184) ;  /* 0x0000006000017945 */ /* 0x000fe80003800000 */
[----:B------:R1:W-:Y:S01]  /*4b30*/  @!P5 STG.E.U8 desc[UR36][R4.64+0x98], R3 ;  /* 0x000098030400d986 */ /* 0x0003e2000c101124 */
[----:B------:R-:W-:Y:S05]  /*4b40*/  @P2 BRA `(.L_x_185) ;  /* 0x00000000000c2947 */ /* 0x000fea0003800000 */
[----:B--2---:R-:W1:Y:S02]  /*4b50*/  LDG.E.U8 R155, desc[UR36][R8.64+0x99] ;  /* 0x00009924089b7981 */ /* 0x004e64000c1e1100 */
[----:B-1----:R-:W-:-:S05]  /*4b60*/  PRMT R3, R155, 0x8880, RZ ;  /* 0x000088809b037816 */ /* 0x002fca00000000ff */
[----:B------:R-:W-:-:S07]  /*4b70*/  IMAD R12, R3, R154, RZ ;  /* 0x0000009a030c7224 */ /* 0x000fce00078e02ff */
.L_x_185:
[----:B------:R-:W-:Y:S05]  /*4b80*/  BSYNC B1 ;  /* 0x0000000000017941 */ /* 0x000fea0003800000 */
.L_x_184:
        /* <DEDUP_REMOVED lines=11> */
.L_x_187:
[----:B------:R-:W-:Y:S05]  /*4c40*/  BSYNC B1 ;  /* 0x0000000000017941 */ /* 0x000fea0003800000 */
.L_x_186:
[----:B-1----:R-:W-:Y:S01]  /*4c50*/  @!P4 IMAD R3, R102, R153, R12 ;  /* 0x000000996603c224 */ /* 0x002fe200078e020c */
[----:B------:R-:W-:Y:S04]  /*4c60*/  BSSY B1, `(.L_x_188) ;  /* 0x0000006000017945 */ /* 0x000fe80003800000 */
[----:B------:R1:W-:Y:S01]  /*4c70*/  @!P4 STG.E.U8 desc[UR36][R6.64+0x98], R3 ;  /* 0x000098030600c986 */ /* 0x0003e2000c101124 */
[----:B------:R-:W-:Y:S05]  /*4c80*/  @P3 BRA `(.L_x_189) ;  /* 0x00000000000c3947 */ /* 0x000fea0003800000 */
[----:B--2---:R-:W1:Y:S02]  /*4c90*/  LDG.E.U8 R155, desc[UR36][R10.64+0x99] ;  /* 0x000099240a9b7981 */ /* 0x004e64000c1e1100 */
[----:B-1----:R-:W-:-:S05]  /*4ca0*/  PRMT R3, R155, 0x8880, RZ ;  /* 0x000088809b037816 */ /* 0x002fca00000000ff */
[----:B------:R-:W-:-:S07]  /*4cb0*/  IMAD R12, R3, R154, RZ ;  /* 0x0000009a030c7224 */ /* 0x000fce00078e02ff */
.L_x_189:
[----:B------:R-:W-:Y:S05]  /*4cc0*/  BSYNC B1 ;  /* 0x0000000000017941 */ /* 0x000fea0003800000 */
.L_x_188:
[----:B------:R-:W-:Y:S01]  /*4cd0*/  @!P3 IMAD R103, R103, R153, R12 ;  /* 0x000000996767b224 */ /* 0x000fe200078e020c */
[----:B------:R-:W-:Y:S04]  /*4ce0*/  BSSY B1, `(.L_x_190) ;  /* 0x0000006000017945 */ /* 0x000fe80003800000 */
[----:B------:R0:W-:Y:S01]  /*4cf0*/  @!P3 STG.E.U8 desc[UR36][R6.64+0x99], R103 ;  /* 0x000099670600b986 */ /* 0x0001e2000c101124 */
[----:B------:R-:W-:Y:S05]  /*4d00*/  @P5 BRA `(.L_x_191) ;  /* 0x00000000000c5947 */ /* 0x000fea0003800000 */
[----:B--2---:R-:W1:Y:S02]  /*4d10*/  LDG.E.U8 R155, desc[UR36][R8.64+0xa0] ;  /* 0x0000a024089b7981 */ /* 0x004e64000c1e1100 */
[----:B-1----:R-:W-:-:S05]  /*4d20*/  PRMT R3, R155, 0x8880, RZ ;  /* 0x000088809b037816 */ /* 0x002fca00000000ff */
[----:B------:R-:W-:-:S07]  /*4d30*/  IMAD R12, R3, R154, RZ ;  /* 0x0000009a030c7224 */ /* 0x000fce00078e02ff */
.L_x_191:
[----:B------:R-:W-:Y:S05]  /*4d40*/  BSYNC B1 ;  /* 0x0000000000017941 */ /* 0x000fea0003800000 */
.L_x_190:
[----:B-1----:R-:W-:Y:S01]  /*4d50*/  @!P5 IMAD R3, R104, R153, R12 ;  /* 0x000000996803d224 */ /* 0x002fe200078e020c */
[----:B------:R-:W-:Y:S04]  /*4d60*/  BSSY B1, `(.L_x_192) ;  /* 0x0000006000017945 */ /* 0x000fe80003800000 */
[----:B------:R1:W-:Y:S01]  /*4d70*/  @!P5 STG.E.U8 desc[UR36][R4.64+0xa0], R3 ;  /* 0x0000a0030400d986 */ /* 0x0003e2000c101124 */
[----:B------:R-:W-:Y:S05]  /*4d80*/  @P2 BRA `(.L_x_193) ;  /* 0x00000000000c2947 */ /* 0x000fea0003800000 */
[----:B--2---:R-:W1:Y:S02]  /*4d90*/  LDG.E.U8 R155, desc[UR36][R8.64+0xa1] ;  /* 0x0000a124089b7981 */ /* 0x004e64000c1e1100 */
[----:B-1----:R-:W-:-:S05]  /*4da0*/  PRMT R3, R155, 0x8880, RZ ;  /* 0x000088809b037816 */ /* 0x002fca00000000ff */
[----:B------:R-:W-:-:S07]  /*4db0*/  IMAD R12, R3, R154, RZ ;  /* 0x0000009a030c7224 */ /* 0x000fce00078e02ff */
.L_x_193:
[----:B------:R-:W-:Y:S05]  /*4dc0*/  BSYNC B1 ;  /* 0x0000000000017941 */ /* 0x000fea0003800000 */
.L_x_192:
        /* <DEDUP_REMOVED lines=11> */
.L_x_195:
[----:B------:R-:W-:Y:S05]  /*4e80*/  BSYNC B1 ;  /* 0x0000000000017941 */ /* 0x000fea0003800000 */
.L_x_194:
[----:B-1----:R-:W-:Y:S01]  /*4e90*/  @!P4 IMAD R3, R106, R153, R12 ;  /* 0x000000996a03c224 */ /* 0x002fe200078e020c */
[----:B------:R-:W-:Y:S04]  /*4ea0*/  BSSY B1, `(.L_x_196) ;  /* 0x0000006000017945 */ /* 0x000fe80003800000 */
[----:B------:R1:W-:Y:S01]  /*4eb0*/  @!P4 STG.E.U8 desc[UR36][R6.64+0xa0], R3 ;  /* 0x0000a0030600c986 */ /* 0x0003e2000c101124 */
[----:B------:R-:W-:Y:S05]  /*4ec0*/  @P3 BRA `(.L_x_197) ;  /* 0x00000000000c3947 */ /* 0x000fea0003800000 */
[----:B--2---:R-:W1:Y:S02]  /*4ed0*/  LDG.E.U8 R155, desc[UR36][R10.64+0xa1] ;  /* 0x0000a1240a9b7981 */ /* 0x004e64000c1e1100 */
[----:B-1----:R-:W-:-:S05]  /*4ee0*/  PRMT R3, R155, 0x8880, RZ ;  /* 0x000088809b037816 */ /* 0x002fca00000000ff */
[----:B------:R-:W-:-:S07]  /*4ef0*/  IMAD R12, R3, R154, RZ ;  /* 0x0000009a030c7224 */ /* 0x000fce00078e02ff */
.L_x_197:
[----:B------:R-:W-:Y:S05]  /*4f00*/  BSYNC B1 ;  /* 0x0000000000017941 */ /* 0x000fea0003800000 */
.L_x_196:
[----:B------:R-:W-:Y:S01]  /*4f10*/  @!P3 IMAD R107, R107, R153, R12 ;  /* 0x000000996b6bb224 */ /* 0x000fe200078e020c */
[----:B------:R-:W-:Y:S04]  /*4f20*/  BSSY B1, `(.L_x_198) ;  /* 0x0000006000017945 */ /* 0x000fe80003800000 */
[----:B------:R0:W-:Y:S01]  /*4f30*/  @!P3 STG.E.U8 desc[UR36][R6.64+0xa1], R107 ;  /* 0x0000a16b0600b986 */ /* 0x0001e2000c101124 */
[----:B------:R-:W-:Y:S05]  /*4f40*/  @P5 BRA `(.L_x_199) ;  /* 0x00000000000c5947 */ /* 0x000fea0003800000 */
[----:B--2---:R-:W1:Y:S02]  /*4f50*/  LDG.E.U8 R155, desc[UR36][R8.64+0xa8] ;  /* 0x0000a824089b7981 */ /* 0x004e64000c1e1100 */
[----:B-1----:R-:W-:-:S05]  /*4f60*/  PRMT R3, R155, 0x8880, RZ ;  /* 0x000088809b037816 */ /* 0x002fca00000000ff */
[----:B------:R-:W-:-:S07]  /*4f70*/  IMAD R12, R3, R154, RZ ;  /* 0x0000009a030c7224 */ /* 0x000fce00078e02ff */
.L_x_199:
[----:B------:R-:W-:Y:S05]  /*4f80*/  BSYNC B1 ;  /* 0x0000000000017941 */ /* 0x000fea0003800000 */
.L_x_198:
[----:B-1----:R-:W-:Y:S01]  /*4f90*/  @!P5 IMAD R3, R108, R153, R12 ;  /* 0x000000996c03d224 */ /* 0x002fe200078e020c */
[----:B------:R-:W-:Y:S04]  /*4fa0*/  BSSY B1, `(.L_x_200) ;  /* 0x0000006000017945 */ /* 0x000fe80003800000 */
[----:B------:R1:W-:Y:S01]  /*4fb0*/  @!P5 STG.E.U8 desc[UR36][R4.64+0xa8], R3 ;  /* 0x0000a8030400d986 */ /* 0x0003e2000c101124 */
[----:B------:R-:W-:Y:S05]  /*4fc0*/  @P2 BRA `(.L_x_201) ;  /* 0x00000000000c2947 */ /* 0x000fea0003800000 */
[----:B--2---:R-:W1:Y:S02]  /*4fd0*/  LDG.E.U8 R155, desc[UR36][R8.64+0xa9] ;  /* 0x0000a924089b7981 */ /* 0x004e64000c1e1100 */
[----:B-1----:R-:W-:-:S05]  /*4fe0*/  PRMT R3, R155, 0x8880, RZ ;  /* 0x000088809b037816 */ /* 0x002fca00000000ff */
[----:B------:R-:W-:-:S07]  /*4ff0*/  IMAD R12, R3, R154, RZ ;  /* 0x0000009a030c7224 */ /* 0x000fce00078e02ff */
.L_x_201:
[----:B------:R-:W-:Y:S05]  /*5000*/  BSYNC B1 ;  /* 0x0000000000017941 */ /* 0x000fea0003800000 */
.L_x_200:
        /* <DEDUP_REMOVED lines=11> */
.L_x_203:
[----:B------:R-:W-:Y:S05]  /*50c0*/  BSYNC B1 ;  /* 0x0000000000017941 */ /* 0x000fea0003800000 */
.L_x_202:
[----:B-1----:R-:W-:Y:S01]  /*50d0*/  @!P4 IMAD R3, R110, R153, R12 ;  /* 0x000000996e03c224 */ /* 0x002fe200078e020c */
[----:B------:R-:W-:Y:S04]  /*50e0*/  BSSY B1, `(.L_x_204) ;  /* 0x0000006000017945 */ /* 0x000fe80003800000 */
[----:B------:R1:W-:Y:S01]  /*50f0*/  @!P4 STG.E.U8 desc[UR36][R6.64+0xa8], R3 ;  /* 0x0000a8030600c986 */ /* 0x0003e2000c101124 */
[----:B------:R-:W-:Y:S05]  /*5100*/  @P3 BRA `(.L_x_205) ;  /* 0x00000000000c3947 */ /* 0x000fea0003800000 */
[----:B--2---:R-:W1:Y:S02]  /*5110*/  LDG.E.U8 R155, desc[UR36][R10.64+0xa9] ;  /* 0x0000a9240a9b7981 */ /* 0x004e64000c1e1100 */
[----:B-1----:R-:W-:-:S05]  /*5120*/  PRMT R3, R155, 0x8880, RZ ;  /* 0x000088809b037816 */ /* 0x002fca00000000ff */
[----:B------:R-:W-:-:S07]  /*5130*/  IMAD R12, R3, R154, RZ ;  /* 0x0000009a030c7224 */ /* 0x000fce00078e02ff */
.L_x_205:
[----:B------:R-:W-:Y:S05]  /*5140*/  BSYNC B1 ;  /* 0x0000000000017941 */ /* 0x000fea0003800000 */
.L_x_204:
[----:B------:R-:W-:Y:S01]  /*5150*/  @!P3 IMAD R111, R111, R153, R12 ;  /* 0x000000996f6fb224 */ /* 0x000fe200078e020c */
[----:B------:R-:W-:Y:S04]  /*5160*/  BSSY B1, `(.L_x_206) ;  /* 0x0000006000017945 */ /* 0x000fe80003800000 */
[----:B------:R0:W-:Y:S01]  /*5170*/  @!P3 STG.E.U8 desc[UR36][R6.64+0xa9], R111 ;  /* 0x0000a96f0600b986 */ /* 0x0001e2000c101124 */
[----:B------:R-:W-:Y:S05]  /*5180*/  @P5 BRA `(.L_x_207) ;  /* 0x00000000000c5947 */ /* 0x000fea0003800000 */
[----:B--2---:R-:W1:Y:S02]  /*5190*/  LDG.E.U8 R155, desc[UR36][R8.64+0xb0] ;  /* 0x0000b024089b7981 */ /* 0x004e64000c1e1100 */
[----:B-1----:R-:W-:-:S05]  /*51a0*/  PRMT R3, R155, 0x8880, RZ ;  /* 0x000088809b037816 */ /* 0x002fca00000000ff */
[----:B------:R-:W-:-:S07]  /*51b0*/  IMAD R12, R3, R154, RZ ;  /* 0x0000009a030c7224 */ /* 0x000fce00078e02ff */
.L_x_207:
[----:B------:R-:W-:Y:S05]  /*51c0*/  BSYNC B1 ;  /* 0x0000000000017941 */ /* 0x000fea0003800000 */
.L_x_206:
[----:B-1----:R-:W-:Y:S01]  /*51d0*/  @!P5 IMAD R3, R112, R153, R12 ;  /* 0x000000997003d224 */ /* 0x002fe200078e020c */
[----:B------:R-:W-:Y:S04]  /*51e0*/  BSSY B1, `(.L_x_208) ;  /* 0x0000006000017945 */ /* 0x000fe80003800000 */
[----:B------:R1:W-:Y:S01]  /*51f0*/  @!P5 STG.E.U8 desc[UR36][R4.64+0xb0], R3 ;  /* 0x0000b0030400d986 */ /* 0x0003e2000c101124 */
[----:B------:R-:W-:Y:S05]  /*5200*/  @P2 BRA `(.L_x_209) ;  /* 0x00000000000c2947 */ /* 0x000fea0003800000 */
[----:B--2---:R-:W1:Y:S02]  /*5210*/  LDG.E.U8 R155, desc[UR36][R8.64+0xb1] ;  /* 0x0000b124089b7981 */ /* 0x004e64000c1e1100 */
[----:B-1----:R-:W-:-:S05]  /*5220*/  PRMT R3, R155, 0x8880, RZ ;  /* 0x000088809b037816 */ /* 0x002fca00000000ff */
[----:B------:R-:W-:-:S07]  /*5230*/  IMAD R12, R3, R154, RZ ;  /* 0x0000009a030c7224 */ /* 0x000fce00078e02ff */
.L_x_209:
[----:B------:R-:W-:Y:S05]  /*5240*/  BSYNC B1 ;  /* 0x0000000000017941 */ /* 0x000fea0003800000 */
.L_x_208:
        /* <DEDUP_REMOVED lines=11> */
.L_x_211:
[----:B------:R-:W-:Y:S05]  /*5300*/  BSYNC B1 ;  /* 0x0000000000017941 */ /* 0x000fea0003800000 */
.L_x_210:
[----:B-1----:R-:W-:Y:S01]  /*5310*/  @!P4 IMAD R3, R114, R153, R12 ;  /* 0x000000997203c224 */ /* 0x002fe200078e020c */
[----:B------:R-:W-:Y:S04]  /*5320*/  BSSY B1, `(.L_x_212) ;  /* 0x0000006000017945 */ /* 0x000fe80003800000 */
[----:B------:R1:W-:Y:S01]  /*5330*/  @!P4 STG.E.U8 desc[UR36][R6.64+0xb0], R3 ;  /* 0x0000b0030600c986 */ /* 0x0003e2000c101124 */
[----:B------:R-:W-:Y:S05]  /*5340*/  @P3 BRA `(.L_x_213) ;  /* 0x00000000000c3947 */ /* 0x000fea0003800000 */
[----:B--2---:R-:W1:Y:S02]  /*5350*/  LDG.E.U8 R155, desc[UR36][R10.64+0xb1] ;  /* 0x0000b1240a9b7981 */ /* 0x004e64000c1e1100 */
[----:B-1----:R-:W-:-:S05]  /*5360*/  PRMT R3, R155, 0x8880, RZ ;  /* 0x000088809b037816 */ /* 0x002fca00000000ff */
[----:B------:R-:W-:-:S07]  /*5370*/  IMAD R12, R3, R154, RZ ;  /* 0x0000009a030c7224 */ /* 0x000fce00078e02ff */
.L_x_213:
[----:B------:R-:W-:Y:S05]  /*5380*/  BSYNC B1 ;  /* 0x0000000000017941 */ /* 0x000fea0003800000 */
.L_x_212:
[----:B------:R-:W-:Y:S01]  /*5390*/  @!P3 IMAD R115, R115, R153, R12 ;  /* 0x000000997373b224 */ /* 0x000fe200078e020c */
[----:B------:R-:W-:Y:S04]  /*53a0*/  BSSY B1, `(.L_x_214) ;  /* 0x0000006000017945 */ /* 0x000fe80003800000 */
[----:B------:R0:W-:Y:S01]  /*53b0*/  @!P3 STG.E.U8 desc[UR36][R6.64+0xb1], R115 ;  /* 0x0000b1730600b986 */ /* 0x0001e2000c101124 */
[----:B------:R-:W-:Y:S05]  /*53c0*/  @P5 BRA `(.L_x_215) ;  /* 0x00000000000c5947 */ /* 0x000fea0003800000 */
[----:B--2---:R-:W1:Y:S02]  /*53d0*/  LDG.E.U8 R155, desc[UR36][R8.64+0xb8] ;  /* 0x0000b824089b7981 */ /* 0x004e64000c1e1100 */
[----:B-1----:R-:W-:-:S05]  /*53e0*/  PRMT R3, R155, 0x8880, RZ ;  /* 0x000088809b037816 */ /* 0x002fca00000000ff */
[----:B------:R-:W-:-:S07]  /*53f0*/  IMAD R12, R3, R154, RZ ;  /* 0x0000009a030c7224 */ /* 0x000fce00078e02ff */
.L_x_215:
[----:B------:R-:W-:Y:S05]  /*5400*/  BSYNC B1 ;  /* 0x0000000000017941 */ /* 0x000fea0003800000 */
.L_x_214:
[----:B-1----:R-:W-:Y:S01]  /*5410*/  @!P5 IMAD R3, R116, R153, R12 ;  /* 0x000000997403d224 */ /* 0x002fe200078e020c */
[----:B------:R-:W-:Y:S04]  /*5420*/  BSSY B1, `(.L_x_216) ;  /* 0x0000006000017945 */ /* 0x000fe80003800000 */
[----:B------:R1:W-:Y:S01]  /*5430*/  @!P5 STG.E.U8 desc[UR36][R4.64+0xb8], R3 ;  /* 0x0000b8030400d986 */ /* 0x0003e2000c101124 */
[----:B------:R-:W-:Y:S05]  /*5440*/  @P2 BRA `(.L_x_217) ;  /* 0x00000000000c2947 */ /* 0x000fea0003800000 */
[----:B--2---:R-:W1:Y:S02]  /*5450*/  LDG.E.U8 R155, desc[UR36][R8.64+0xb9] ;  /* 0x0000b924089b7981 */ /* 0x004e64000c1e1100 */
[----:B-1----:R-:W-:-:S05]  /*5460*/  PRMT R3, R155, 0x8880, RZ ;  /* 0x000088809b037816 */ /* 0x002fca00000000ff */
[----:B------:R-:W-:-:S07]  /*5470*/  IMAD R12, R3, R154, RZ ;  /* 0x0000009a030c7224 */ /* 0x000fce00078e02ff */
.L_x_217:
[----:B------:R-:W-:Y:S05]  /*5480*/  BSYNC B1 ;  /* 0x0000000000017941 */ /* 0x000fea0003800000 */
.L_x_216:
        /* <DEDUP_REMOVED lines=11> */
.L_x_219:
[----:B------:R-:W-:Y:S05]  /*5540*/  BSYNC B1 ;  /* 0x0000000000017941 */ /* 0x000fea0003800000 */
.L_x_218:
[----:B-1----:R-:W-:Y:S01]  /*5550*/  @!P4 IMAD R3, R118, R153, R12 ;  /* 0x000000997603c224 */ /* 0x002fe200078e020c */
[----:B------:R-:W-:Y:S04]  /*5560*/  BSSY B1, `(.L_x_220) ;  /* 0x0000006000017945 */ /* 0x000fe80003800000 */
[----:B------:R1:W-:Y:S01]  /*5570*/  @!P4 STG.E.U8 desc[UR36][R6.64+0xb8], R3 ;  /* 0x0000b8030600c986 */ /* 0x0003e2000c101124 */
[----:B------:R-:W-:Y:S05]  /*5580*/  @P3 BRA `(.L_x_221) ;  /* 0x00000000000c3947 */ /* 0x000fea0003800000 */
[----:B--2---:R-:W1:Y:S02]  /*5590*/  LDG.E.U8 R155, desc[UR36][R10.64+0xb9] ;  /* 0x0000b9240a9b7981 */ /* 0x004e64000c1e1100 */
[----:B-1----:R-:W-:-:S05]  /*55a0*/  PRMT R3, R155, 0x8880, RZ ;  /* 0x000088809b037816 */ /* 0x002fca00000000ff */
[----:B------:R-:W-:-:S07]  /*55b0*/  IMAD R12, R3, R154, RZ ;  /* 0x0000009a030c7224 */ /* 0x000fce00078e02ff */
.L_x_221:
[----:B------:R-:W-:Y:S05]  /*55c0*/  BSYNC B1 ;  /* 0x0000000000017941 */ /* 0x000fea0003800000 */
.L_x_220:
[----:B------:R-:W-:Y:S01]  /*55d0*/  @!P3 IMAD R119, R119, R153, R12 ;  /* 0x000000997777b224 */ /* 0x000fe200078e020c */
[----:B------:R-:W-:Y:S04]  /*55e0*/  BSSY B1, `(.L_x_222) ;  /* 0x0000006000017945 */ /* 0x000fe80003800000 */
[----:B------:R0:W-:Y:S01]  /*55f0*/  @!P3 STG.E.U8 desc[UR36][R6.64+0xb9], R119 ;  /* 0x0000b9770600b986 */ /* 0x0001e2000c101124 */
[----:B------:R-:W-:Y:S05]  /*5600*/  @P5 BRA `(.L_x_223) ;  /* 0x00000000000c5947 */ /* 0x000fea0003800000 */
[----:B--2---:R-:W1:Y:S02]  /*5610*/  LDG.E.U8 R155, desc[UR36][R8.64+0xc0] ;  /* 0x0000c024089b7981 */ /* 0x004e64000c1e1100 */
[----:B-1----:R-:W-:-:S05]  /*5620*/  PRMT R3, R155, 0x8880, RZ ;  /* 0x000088809b037816 */ /* 0x002fca00000000ff */
[----:B------:R-:W-:-:S07]  /*5630*/  IMAD R12, R3, R154, RZ ;  /* 0x0000009a030c7224 */ /* 0x000fce00078e02ff */
.L_x_223:
[----:B------:R-:W-:Y:S05]  /*5640*/  BSYNC B1 ;  /* 0x0000000000017941 */ /* 0x000fea0003800000 */
.L_x_222:
[----:B-1----:R-:W-:Y:S01]  /*5650*/  @!P5 IMAD R3, R120, R153, R12 ;  /* 0x000000997803d224 */ /* 0x002fe200078e020c */
[----:B------:R-:W-:Y:S04]  /*5660*/  BSSY B1, `(.L_x_224) ;  /* 0x0000006000017945 */ /* 0x000fe80003800000 */
[----:B------:R1:W-:Y:S01]  /*5670*/  @!P5 STG.E.U8 desc[UR36][R4.64+0xc0], R3 ;  /* 0x0000c0030400d986 */ /* 0x0003e2000c101124 */
[----:B------:R-:W-:Y:S05]  /*5680*/  @P2 BRA `(.L_x_225) ;  /* 0x00000000000c2947 */ /* 0x000fea0003800000 */
[----:B--2---:R-:W1:Y:S02]  /*5690*/  LDG.E.U8 R155, desc[UR36][R8.64+0xc1] ;  /* 0x0000c124089b7981 */ /* 0x004e64000c1e1100 */
[----:B-1----:R-:W-:-:S05]  /*56a0*/  PRMT R3, R155, 0x8880, RZ ;  /* 0x000088809b037816 */ /* 0x002fca00000000ff */
[----:B------:R-:W-:-:S07]  /*56b0*/  IMAD R12, R3, R154, RZ ;  /* 0x0000009a030c7224 */ /* 0x000fce00078e02ff */
.L_x_225:
[----:B------:R-:W-:Y:S05]  /*56c0*/  BSYNC B1 ;  /* 0x0000000000017941 */ /* 0x000fea0003800000 */
.L_x_224:
        /* <DEDUP_REMOVED lines=11> */
.L_x_227:
[----:B------:R-:W-:Y:S05]  /*5780*/  BSYNC B1 ;  /* 0x0000000000017941 */ /* 0x000fea0003800000 */
.L_x_226:
[----:B-1----:R-:W-:Y:S01]  /*5790*/  @!P4 IMAD R3, R122, R153, R12 ;  /* 0x000000997a03c224 */ /* 0x002fe200078e020c */
[----:B------:R-:W-:Y:S04]  /*57a0*/  BSSY B1, `(.L_x_228) ;  /* 0x0000006000017945 */ /* 0x000fe80003800000 */
[----:B------:R1:W-:Y:S01]  /*57b0*/  @!P4 STG.E.U8 desc[UR36][R6.64+0xc0], R3 ;  /* 0x0000c0030600c986 */ /* 0x0003e2000c101124 */
[----:B------:R-:W-:Y:S05]  /*57c0*/  @P3 BRA `(.L_x_229) ;  /* 0x00000000000c3947 */ /* 0x000fea0003800000 */
[----:B--2---:R-:W1:Y:S02]  /*57d0*/  LDG.E.U8 R155, desc[UR36][R10.64+0xc1] ;  /* 0x0000c1240a9b7981 */ /* 0x004e64000c1e1100 */
[----:B-1----:R-:W-:-:S05]  /*57e0*/  PRMT R3, R155, 0x8880, RZ ;  /* 0x000088809b037816 */ /* 0x002fca00000000ff */
[----:B------:R-:W-:-:S07]  /*57f0*/  IMAD R12, R3, R154, RZ ;  /* 0x0000009a030c7224 */ /* 0x000fce00078e02ff */
.L_x_229:
[----:B------:R-:W-:Y:S05]  /*5800*/  BSYNC B1 ;  /* 0x0000000000017941 */ /* 0x000fea0003800000 */
.L_x_228:
[----:B------:R-:W-:Y:S01]  /*5810*/  @!P3 IMAD R123, R123, R153, R12 ;  /* 0x000000997b7bb224 */ /* 0x000fe200078e020c */
[----:B------:R-:W-:Y:S04]  /*5820*/  BSSY B1, `(.L_x_230) ;  /* 0x0000006000017945 */ /* 0x000fe80003800000 */
[----:B------:R0:W-:Y:S01]  /*5830*/  @!P3 STG.E.U8 desc[UR36][R6.64+0xc1], R123 ;  /* 0x0000c17b0600b986 */ /* 0x0001e2000c101124 */
[----:B------:R-:W-:Y:S05]  /*5840*/  @P5 BRA `(.L_x_231) ;  /* 0x00000000000c5947 */ /* 0x000fea0003800000 */
[----:B--2---:R-:W1:Y:S02]  /*5850*/  LDG.E.U8 R155, desc[UR36][R8.64+0xc8] ;  /* 0x0000c824089b7981 */ /* 0x004e64000c1e1100 */
[----:B-1----:R-:W-:-:S05]  /*5860*/  PRMT R3, R155, 0x8880, RZ ;  /* 0x000088809b037816 */ /* 0x002fca00000000ff */
[----:B------:R-:W-:-:S07]  /*5870*/  IMAD R12, R3, R154, RZ ;  /* 0x0000009a030c7224 */ /* 0x000fce00078e02ff */
.L_x_231:
[----:B------:R-:W-:Y:S05]  /*5880*/  BSYNC B1 ;  /* 0x0000000000017941 */ /* 0x000fea0003800000 */
.L_x_230:
[----:B-1----:R-:W-:Y:S01]  /*5890*/  @!P5 IMAD R3, R124, R153, R12 ;  /* 0x000000997c03d224 */ /* 0x002fe200078e020c */
[----:B------:R-:W-:Y:S04]  /*58a0*/  BSSY B1, `(.L_x_232) ;  /* 0x0000006000017945 */ /* 0x000fe80003800000 */
[----:B------:R1:W-:Y:S01]  /*58b0*/  @!P5 STG.E.U8 desc[UR36][R4.64+0xc8], R3 ;  /* 0x0000c8030400d986 */ /* 0x0003e2000c101124 */
[----:B------:R-:W-:Y:S05]  /*58c0*/  @P2 BRA `(.L_x_233) ;  /* 0x00000000000c2947 */ /* 0x000fea0003800000 */
[----:B--2---:R-:W1:Y:S02]  /*58d0*/  LDG.E.U8 R155, desc[UR36][R8.64+0xc9] ;  /* 0x0000c924089b7981 */ /* 0x004e64000c1e1100 */
[----:B-1----:R-:W-:-:S05]  /*58e0*/  PRMT R3, R155, 0x8880, RZ ;  /* 0x000088809b037816 */ /* 0x002fca00000000ff */
[----:B------:R-:W-:-:S07]  /*58f0*/  IMAD R12, R3, R154, RZ ;  /* 0x0000009a030c7224 */ /* 0x000fce00078e02ff */
.L_x_233:
[----:B------:R-:W-:Y:S05]  /*5900*/  BSYNC B1 ;  /* 0x0000000000017941 */ /* 0x000fea0003800000 */
.L_x_232:
        /* <DEDUP_REMOVED lines=11> */
.L_x_235:
[----:B------:R-:W-:Y:S05]  /*59c0*/  BSYNC B1 ;  /* 0x0000000000017941 */ /* 0x000fea0003800000 */
.L_x_234:
[----:B-1----:R-:W-:Y:S01]  /*59d0*/  @!P4 IMAD R3, R126, R153, R12 ;  /* 0x000000997e03c224 */ /* 0x002fe200078e020c */
[----:B------:R-:W-:Y:S04]  /*59e0*/  BSSY B1, `(.L_x_236) ;  /* 0x0000006000017945 */ /* 0x000fe80003800000 */
[----:B------:R1:W-:Y:S01]  /*59f0*/  @!P4 STG.E.U8 desc[UR36][R6.64+0xc8], R3 ;  /* 0x0000c8030600c986 */ /* 0x0003e2000c101124 */
[----:B------:R-:W-:Y:S05]  /*5a00*/  @P3 BRA `(.L_x_237) ;  /* 0x00000000000c3947 */ /* 0x000fea0003800000 */
[----:B--2---:R-:W1:Y:S02]  /*5a10*/  LDG.E.U8 R155, desc[UR36][R10.64+0xc9] ;  /* 0x0000c9240a9b7981 */ /* 0x004e64000c1e1100 */
[----:B-1----:R-:W-:-:S05]  /*5a20*/  PRMT R3, R155, 0x8880, RZ ;  /* 0x000088809b037816 */ /* 0x002fca00000000ff */
[----:B------:R-:W-:-:S07]  /*5a30*/  IMAD R12, R3, R154, RZ ;  /* 0x0000009a030c7224 */ /* 0x000fce00078e02ff */
.L_x_237:
[----:B------:R-:W-:Y:S05]  /*5a40*/  BSYNC B1 ;  /* 0x0000000000017941 */ /* 0x000fea0003800000 */
.L_x_236:
[----:B------:R-:W-:Y:S01]  /*5a50*/  @!P3 IMAD R127, R127, R153, R12 ;  /* 0x000000997f7fb224 */ /* 0x000fe200078e020c */
[----:B------:R-:W-:Y:S04]  /*5a60*/  BSSY B1, `(.L_x_238) ;  /* 0x0000006000017945 */ /* 0x000fe80003800000 */
[----:B------:R0:W-:Y:S01]  /*5a70*/  @!P3 STG.E.U8 desc[UR36][R6.64+0xc9], R127 ;  /* 0x0000c97f0600b986 */ /* 0x0001e2000c101124 */
[----:B------:R-:W-:Y:S05]  /*5a80*/  @P5 BRA `(.L_x_239) ;  /* 0x00000000000c5947 */ /* 0x000fea0003800000 */
[----:B--2---:R-:W1:Y:S02]  /*5a90*/  LDG.E.U8 R155, desc[UR36][R8.64+0xd0] ;  /* 0x0000d024089b7981 */ /* 0x004e64000c1e1100 */
[----:B-1----:R-:W-:-:S05]  /*5aa0*/  PRMT R3, R155, 0x8880, RZ ;  /* 0x000088809b037816 */ /* 0x002fca00000000ff */
[----:B------:R-:W-:-:S07]  /*5ab0*/  IMAD R12, R3, R154, RZ ;  /* 0x0000009a030c7224 */ /* 0x000fce00078e02ff */
.L_x_239:
[----:B------:R-:W-:Y:S05]  /*5ac0*/  BSYNC B1 ;  /* 0x0000000000017941 */ /* 0x000fea0003800000 */
.L_x_238:
[----:B-1----:R-:W-:Y:S01]  /*5ad0*/  @!P5 IMAD R3, R128, R153, R12 ;  /* 0x000000998003d224 */ /* 0x002fe200078e020c */
[----:B------:R-:W-:Y:S04]  /*5ae0*/  BSSY B1, `(.L_x_240) ;  /* 0x0000006000017945 */ /* 0x000fe80003800000 */
[----:B------:R1:W-:Y:S01]  /*5af0*/  @!P5 STG.E.U8 desc[UR36][R4.64+0xd0], R3 ;  /* 0x0000d0030400d986 */ /* 0x0003e2000c101124 */
[----:B------:R-:W-:Y:S05]  /*5b00*/  @P2 BRA `(.L_x_241) ;  /* 0x00000000000c2947 */ /* 0x000fea0003800000 */
[----:B--2---:R-:W1:Y:S02]  /*5b10*/  LDG.E.U8 R155, desc[UR36][R8.64+0xd1] ;  /* 0x0000d124089b7981 */ /* 0x004e64000c1e1100 */
[----:B-1----:R-:W-:-:S05]  /*5b20*/  PRMT R3, R155, 0x8880, RZ ;  /* 0x000088809b037816 */ /* 0x002fca00000000ff */
[----:B------:R-:W-:-:S07]  /*5b30*/  IMAD R12, R3, R154, RZ ;  /* 0x0000009a030c7224 */ /* 0x000fce00078e02ff */
.L_x_241:
[----:B------:R-:W-:Y:S05]  /*5b40*/  BSYNC B1 ;  /* 0x0000000000017941 */ /* 0x000fea0003800000 */
.L_x_240:
        /* <DEDUP_REMOVED lines=11> */
.L_x_243:
[----:B------:R-:W-:Y:S05]  /*5c00*/  BSYNC B1 ;  /* 0x0000000000017941 */ /* 0x000fea0003800000 */
.L_x_242:
[----:B-1----:R-:W-:Y:S01]  /*5c10*/  @!P4 IMAD R3, R130, R153, R12 ;  /* 0x000000998203c224 */ /* 0x002fe200078e020c */
[----:B------:R-:W-:Y:S04]  /*5c20*/  BSSY B1, `(.L_x_244) ;  /* 0x0000006000017945 */ /* 0x000fe80003800000 */
[----:B------:R1:W-:Y:S01]  /*5c30*/  @!P4 STG.E.U8 desc[UR36][R6.64+0xd0], R3 ;  /* 0x0000d0030600c986 */ /* 0x0003e2000c101124 */
[----:B------:R-:W-:Y:S05]  /*5c40*/  @P3 BRA `(.L_x_245) ;  /* 0x00000000000c3947 */ /* 0x000fea0003800000 */
[----:B--2---:R-:W1:Y:S02]  /*5c50*/  LDG.E.U8 R155, desc[UR36][R10.64+0xd1] ;  /* 0x0000d1240a9b7981 */ /* 0x004e64000c1e1100 */
[----:B-1----:R-:W-:-:S05]  /*5c60*/  PRMT R3, R155, 0x8880, RZ ;  /* 0x000088809b037816 */ /* 0x002fca00000000ff */
[----:B------:R-:W-:-:S07]  /*5c70*/  IMAD R12, R3, R154, RZ ;  /* 0x0000009a030c7224 */ /* 0x000fce00078e02ff */
.L_x_245:
[----:B------:R-:W-:Y:S05]  /*5c80*/  BSYNC B1 ;  /* 0x0000000000017941 */ /* 0x000fea0003800000 */
.L_x_244:
[----:B------:R-:W-:Y:S01]  /*5c90*/  @!P3 IMAD R131, R131, R153, R12 ;  /* 0x000000998383b224 */ /* 0x000fe200078e020c */
[----:B------:R-:W-:Y:S04]  /*5ca0*/  BSSY B1, `(.L_x_246) ;  /* 0x0000006000017945 */ /* 0x000fe80003800000 */
[----:B------:R0:W-:Y:S01]  /*5cb0*/  @!P3 STG.E.U8 desc[UR36][R6.64+0xd1], R131 ;  /* 0x0000d1830600b986 */ /* 0x0001e2000c101124 */
[----:B------:R-:W-:Y:S05]  /*5cc0*/  @P5 BRA `(.L_x_247) ;  /* 0x00000000000c5947 */ /* 0x000fea0003800000 */
[----:B--2---:R-:W1:Y:S02]  /*5cd0*/  LDG.E.U8 R155, desc[UR36][R8.64+0xd8] ;  /* 0x0000d824089b7981 */ /* 0x004e64000c1e1100 */
[----:B-1----:R-:W-:-:S05]  /*5ce0*/  PRMT R3, R155, 0x8880, RZ ;  /* 0x000088809b037816 */ /* 0x002fca00000000ff */
[----:B------:R-:W-:-:S07]  /*5cf0*/  IMAD R12, R3, R154, RZ ;  /* 0x0000009a030c7224 */ /* 0x000fce00078e02ff */
.L_x_247:
[----:B------:R-:W-:Y:S05]  /*5d00*/  BSYNC B1 ;  /* 0x0000000000017941 */ /* 0x000fea0003800000 */
.L_x_246:
[----:B-1----:R-:W-:Y:S01]  /*5d10*/  @!P5 IMAD R3, R132, R153, R12 ;  /* 0x000000998403d224 */ /* 0x002fe200078e020c */
[----:B------:R-:W-:Y:S04]  /*5d20*/  BSSY B1, `(.L_x_248) ;  /* 0x0000006000017945 */ /* 0x000fe80003800000 */
[----:B------:R1:W-:Y:S01]  /*5d30*/  @!P5 STG.E.U8 desc[UR36][R4.64+0xd8], R3 ;  /* 0x0000d8030400d986 */ /* 0x0003e2000c101124 */
[----:B------:R-:W-:Y:S05]  /*5d40*/  @P2 BRA `(.L_x_249) ;  /* 0x00000000000c2947 */ /* 0x000fea0003800000 */
[----:B--2---:R-:W1:Y:S02]  /*5d50*/  LDG.E.U8 R155, desc[UR36][R8.64+0xd9] ;  /* 0x0000d924089b7981 */ /* 0x004e64000c1e1100 */
[----:B-1----:R-:W-:-:S05]  /*5d60*/  PRMT R3, R155, 0x8880, RZ ;  /* 0x000088809b037816 */ /* 0x002fca00000000ff */
[----:B------:R-:W-:-:S07]  /*5d70*/  IMAD R12, R3, R154, RZ ;  /* 0x0000009a030c7224 */ /* 0x000fce00078e02ff */
.L_x_249:
[----:B------:R-:W-:Y:S05]  /*5d80*/  BSYNC B1 ;  /* 0x0000000000017941 */ /* 0x000fea0003800000 */
.L_x_248:
        /* <DEDUP_REMOVED lines=11> */
.L_x_251:
[----:B------:R-:W-:Y:S05]  /*5e40*/  BSYNC B1 ;  /* 0x0000000000017941 */ /* 0x000fea0003800000 */
.L_x_250:
[----:B-1----:R-:W-:Y:S01]  /*5e50*/  @!P4 IMAD R3, R134, R153, R12 ;  /* 0x000000998603c224 */ /* 0x002fe200078e020c */
[----:B------:R-:W-:Y:S04]  /*5e60*/  BSSY B1, `(.L_x_252) ;  /* 0x0000006000017945 */ /* 0x000fe80003800000 */
[----:B------:R1:W-:Y:S01]  /*5e70*/  @!P4 STG.E.U8 desc[UR36][R6.64+0xd8], R3 ;  /* 0x0000d8030600c986 */ /* 0x0003e2000c101124 */
[----:B------:R-:W-:Y:S05]  /*5e80*/  @P3 BRA `(.L_x_253) ;  /* 0x00000000000c3947 */ /* 0x000fea0003800000 */
[----:B--2---:R-:W1:Y:S02]  /*5e90*/  LDG.E.U8 R155, desc[UR36][R10.64+0xd9] ;  /* 0x0000d9240a9b7981 */ /* 0x004e64000c1e1100 */
[----:B-1----:R-:W-:-:S05]  /*5ea0*/  PRMT R3, R155, 0x8880, RZ ;  /* 0x000088809b037816 */ /* 0x002fca00000000ff */
[----:B------:R-:W-:-:S07]  /*5eb0*/  IMAD R12, R3, R154, RZ ;  /* 0x0000009a030c7224 */ /* 0x000fce00078e02ff */
.L_x_253:
[----:B------:R-:W-:Y:S05]  /*5ec0*/  BSYNC B1 ;  /* 0x0000000000017941 */ /* 0x000fea0003800000 */
.L_x_252:
[----:B------:R-:W-:Y:S01]  /*5ed0*/  @!P3 IMAD R135, R135, R153, R12 ;  /* 0x000000998787b224 */ /* 0x000fe200078e020c */
[----:B------:R-:W-:Y:S04]  /*5ee0*/  BSSY B1, `(.L_x_254) ;  /* 0x0000006000017945 */ /* 0x000fe80003800000 */
[----:B------:R0:W-:Y:S01]  /*5ef0*/  @!P3 STG.E.U8 desc[UR36][R6.64+0xd9], R135 ;  /* 0x0000d9870600b986 */ /* 0x0001e2000c101124 */
[----:B------:R-:W-:Y:S05]  /*5f00*/  @P5 BRA `(.L_x_255) ;  /* 0x00000000000c5947 */ /* 0x000fea0003800000 */
[----:B--2---:R-:W1:Y:S02]  /*5f10*/  LDG.E.U8 R155, desc[UR36][R8.64+0xe0] ;  /* 0x0000e024089b7981 */ /* 0x004e64000c1e1100 */
[----:B-1----:R-:W-:-:S05]  /*5f20*/  PRMT R3, R155, 0x8880, RZ ;  /* 0x000088809b037816 */ /* 0x002fca00000000ff */
[----:B------:R-:W-:-:S07]  /*5f30*/  IMAD R12, R3, R154, RZ ;  /* 0x0000009a030c7224 */ /* 0x000fce00078e02ff */
.L_x_255:
[----:B------:R-:W-:Y:S05]  /*5f40*/  BSYNC B1 ;  /* 0x0000000000017941 */ /* 0x000fea0003800000 */
.L_x_254:
[----:B-1----:R-:W-:Y:S01]  /*5f50*/  @!P5 IMAD R3, R136, R153, R12 ;  /* 0x000000998803d224 */ /* 0x002fe200078e020c */
[----:B------:R-:W-:Y:S04]  /*5f60*/  BSSY B1, `(.L_x_256) ;  /* 0x0000006000017945 */ /* 0x000fe80003800000 */
[----:B------:R1:W-:Y:S01]  /*5f70*/  @!P5 STG.E.U8 desc[UR36][R4.64+0xe0], R3 ;  /* 0x0000e0030400d986 */ /* 0x0003e2000c101124 */
[----:B------:R-:W-:Y:S05]  /*5f80*/  @P2 BRA `(.L_x_257) ;  /* 0x00000000000c2947 */ /* 0x000fea0003800000 */
[----:B--2---:R-:W1:Y:S02]  /*5f90*/  LDG.E.U8 R155, desc[UR36][R8.64+0xe1] ;  /* 0x0000e124089b7981 */ /* 0x004e64000c1e1100 */
[----:B-1----:R-:W-:-:S05]  /*5fa0*/  PRMT R3, R155, 0x8880, RZ ;  /* 0x000088809b037816 */ /* 0x002fca00000000ff */
[----:B------:R-:W-:-:S07]  /*5fb0*/  IMAD R12, R3, R154, RZ ;  /* 0x0000009a030c7224 */ /* 0x000fce00078e02ff */
.L_x_257:
[----:B------:R-:W-:Y:S05]  /*5fc0*/  BSYNC B1 ;  /* 0x0000000000017941 */ /* 0x000fea0003800000 */
.L_x_256:
        /* <DEDUP_REMOVED lines=11> */
.L_x_259:
[----:B------:R-:W-:Y:S05]  /*6080*/  BSYNC B1 ;  /* 0x0000000000017941 */ /* 0x000fea0003800000 */
.L_x_258:
[----:B-1----:R-:W-:Y:S01]  /*6090*/  @!P4 IMAD R3, R138, R153, R12 ;  /* 0x000000998a03c224 */ /* 0x002fe200078e020c */
[----:B------:R-:W-:Y:S04]  /*60a0*/  BSSY B1, `(.L_x_260) ;  /* 0x0000006000017945 */ /* 0x000fe80003800000 */
[----:B------:R1:W-:Y:S01]  /*60b0*/  @!P4 STG.E.U8 desc[UR36][R6.64+0xe0], R3 ;  /* 0x0000e0030600c986 */ /* 0x0003e2000c101124 */
[----:B------:R-:W-:Y:S05]  /*60c0*/  @P3 BRA `(.L_x_261) ;  /* 0x00000000000c3947 */ /* 0x000fea0003800000 */
[----:B--2---:R-:W1:Y:S02]  /*60d0*/  LDG.E.U8 R155, desc[UR36][R10.64+0xe1] ;  /* 0x0000e1240a9b7981 */ /* 0x004e64000c1e1100 */
[----:B-1----:R-:W-:-:S05]  /*60e0*/  PRMT R3, R155, 0x8880, RZ ;  /* 0x000088809b037816 */ /* 0x002fca00000000ff */
[----:B------:R-:W-:-:S07]  /*60f0*/  IMAD R12, R3, R154, RZ ;  /* 0x0000009a030c7224 */ /* 0x000fce00078e02ff */
.L_x_261:
[----:B------:R-:W-:Y:S05]  /*6100*/  BSYNC B1 ;  /* 0x0000000000017941 */ /* 0x000fea0003800000 */
.L_x_260:
[----:B------:R-:W-:Y:S01]  /*6110*/  @!P3 IMAD R139, R139, R153, R12 ;  /* 0x000000998b8bb224 */ /* 0x000fe200078e020c */
[----:B------:R-:W-:Y:S04]  /*6120*/  BSSY B1, `(.L_x_262) ;  /* 0x0000006000017945 */ /* 0x000fe80003800000 */
[----:B------:R0:W-:Y:S01]  /*6130*/  @!P3 STG.E.U8 desc[UR36][R6.64+0xe1], R139 ;  /* 0x0000e18b0600b986 */ /* 0x0001e2000c101124 */
[----:B------:R-:W-:Y:S05]  /*6140*/  @P5 BRA `(.L_x_263) ;  /* 0x00000000000c5947 */ /* 0x000fea0003800000 */
[----:B--2---:R-:W1:Y:S02]  /*6150*/  LDG.E.U8 R155, desc[UR36][R8.64+0xe8] ;  /* 0x0000e824089b7981 */ /* 0x004e64000c1e1100 */
[----:B-1----:R-:W-:-:S05]  /*6160*/  PRMT R3, R155, 0x8880, RZ ;  /* 0x000088809b037816 */ /* 0x002fca00000000ff */
[----:B------:R-:W-:-:S07]  /*6170*/  IMAD R12, R3, R154, RZ ;  /* 0x0000009a030c7224 */ /* 0x000fce00078e02ff */
.L_x_263:
[----:B------:R-:W-:Y:S05]  /*6180*/  BSYNC B1 ;  /* 0x0000000000017941 */ /* 0x000fea0003800000 */
.L_x_262:
[----:B-1----:R-:W-:Y:S01]  /*6190*/  @!P5 IMAD R3, R140, R153, R12 ;  /* 0x000000998c03d224 */ /* 0x002fe200078e020c */
[----:B------:R-:W-:Y:S04]  /*61a0*/  BSSY B1, `(.L_x_264) ;  /* 0x0000006000017945 */ /* 0x000fe80003800000 */
[----:B------:R1:W-:Y:S01]  /*61b0*/  @!P5 STG.E.U8 desc[UR36][R4.64+0xe8], R3 ;  /* 0x0000e8030400d986 */ /* 0x0003e2000c101124 */
[----:B------:R-:W-:Y:S05]  /*61c0*/  @P2 BRA `(.L_x_265) ;  /* 0x00000000000c2947 */ /* 0x000fea0003800000 */
[----:B--2---:R-:W1:Y:S02]  /*61d0*/  LDG.E.U8 R155, desc[UR36][R8.64+0xe9] ;  /* 0x0000e924089b7981 */ /* 0x004e64000c1e1100 */
[----:B-1----:R-:W-:-:S05]  /*61e0*/  PRMT R3, R155, 0x8880, RZ ;  /* 0x000088809b037816 */ /* 0x002fca00000000ff */
[----:B------:R-:W-:-:S07]  /*61f0*/  IMAD R12, R3, R154, RZ ;  /* 0x0000009a030c7224 */ /* 0x000fce00078e02ff */
.L_x_265:
[----:B------:R-:W-:Y:S05]  /*6200*/  BSYNC B1 ;  /* 0x0000000000017941 */ /* 0x000fea0003800000 */
.L_x_264:
        /* <DEDUP_REMOVED lines=11> */
.L_x_267:
[----:B------:R-:W-:Y:S05]  /*62c0*/  BSYNC B1 ;  /* 0x0000000000017941 */ /* 0x000fea0003800000 */
.L_x_266:
[----:B-1----:R-:W-:Y:S01]  /*62d0*/  @!P4 IMAD R3, R142, R153, R12 ;  /* 0x000000998e03c224 */ /* 0x002fe200078e020c */
[----:B------:R-:W-:Y:S04]  /*62e0*/  BSSY B1, `(.L_x_268) ;  /* 0x0000006000017945 */ /* 0x000fe80003800000 */
[----:B------:R1:W-:Y:S01]  /*62f0*/  @!P4 STG.E.U8 desc[UR36][R6.64+0xe8], R3 ;  /* 0x0000e8030600c986 */ /* 0x0003e2000c101124 */
[----:B------:R-:W-:Y:S05]  /*6300*/  @P3 BRA `(.L_x_269) ;  /* 0x00000000000c3947 */ /* 0x000fea0003800000 */
[----:B--2---:R-:W1:Y:S02]  /*6310*/  LDG.E.U8 R155, desc[UR36][R10.64+0xe9] ;  /* 0x0000e9240a9b7981 */ /* 0x004e64000c1e1100 */
[----:B-1----:R-:W-:-:S05]  /*6320*/  PRMT R3, R155, 0x8880, RZ ;  /* 0x000088809b037816 */ /* 0x002fca00000000ff */
[----:B------:R-:W-:-:S07]  /*6330*/  IMAD R12, R3, R154, RZ ;  /* 0x0000009a030c7224 */ /* 0x000fce00078e02ff */
.L_x_269:
[----:B------:R-:W-:Y:S05]  /*6340*/  BSYNC B1 ;  /* 0x0000000000017941 */ /* 0x000fea0003800000 */
.L_x_268:
[----:B------:R-:W-:Y:S01]  /*6350*/  @!P3 IMAD R143, R143, R153, R12 ;  /* 0x000000998f8fb224 */ /* 0x000fe200078e020c */
[----:B------:R-:W-:Y:S04]  /*6360*/  BSSY B1, `(.L_x_270) ;  /* 0x0000006000017945 */ /* 0x000fe80003800000 */
[----:B------:R0:W-:Y:S01]  /*6370*/  @!P3 STG.E.U8 desc[UR36][R6.64+0xe9], R143 ;  /* 0x0000e98f0600b986 */ /* 0x0001e2000c101124 */
[----:B------:R-:W-:Y:S05]  /*6380*/  @P5 BRA `(.L_x_271) ;  /* 0x00000000000c5947 */ /* 0x000fea0003800000 */
[----:B--2---:R-:W1:Y:S02]  /*6390*/  LDG.E.U8 R155, desc[UR36][R8.64+0xf0] ;  /* 0x0000f024089b7981 */ /* 0x004e64000c1e1100 */
[----:B-1----:R-:W-:-:S05]  /*63a0*/  PRMT R3, R155, 0x8880, RZ ;  /* 0x000088809b037816 */ /* 0x002fca00000000ff */
[----:B------:R-:W-:-:S07]  /*63b0*/  IMAD R12, R3, R154, RZ ;  /* 0x0000009a030c7224 */ /* 0x000fce00078e02ff */
.L_x_271:
[----:B------:R-:W-:Y:S05]  /*63c0*/  BSYNC B1 ;  /* 0x0000000000017941 */ /* 0x000fea0003800000 */
.L_x_270:
[----:B-1----:R-:W-:Y:S01]  /*63d0*/  @!P5 IMAD R3, R144, R153, R12 ;  /* 0x000000999003d224 */ /* 0x002fe200078e020c */
[----:B------:R-:W-:Y:S04]  /*63e0*/  BSSY B1, `(.L_x_272) ;  /* 0x0000006000017945 */ /* 0x000fe80003800000 */
[----:B------:R1:W-:Y:S01]  /*63f0*/  @!P5 STG.E.U8 desc[UR36][R4.64+0xf0], R3 ;  /* 0x0000f0030400d986 */ /* 0x0003e2000c101124 */
[----:B------:R-:W-:Y:S05]  /*6400*/  @P2 BRA `(.L_x_273) ;  /* 0x00000000000c2947 */ /* 0x000fea0003800000 */
[----:B--2---:R-:W1:Y:S02]  /*6410*/  LDG.E.U8 R155, desc[UR36][R8.64+0xf1] ;  /* 0x0000f124089b7981 */ /* 0x004e64000c1e1100 */
[----:B-1----:R-:W-:-:S05]  /*6420*/  PRMT R3, R155, 0x8880, RZ ;  /* 0x000088809b037816 */ /* 0x002fca00000000ff */
[----:B------:R-:W-:-:S07]  /*6430*/  IMAD R12, R3, R154, RZ ;  /* 0x0000009a030c7224 */ /* 0x000fce00078e02ff */
.L_x_273:
[----:B------:R-:W-:Y:S05]  /*6440*/  BSYNC B1 ;  /* 0x0000000000017941 */ /* 0x000fea0003800000 */
.L_x_272:
[C---:B------:R-:W-:Y:S01]  /*6450*/  ISETP.LT.OR P4, PT, R0.reuse, 0xf1, !P0 ;  /* 0x000000f10000780c */ /* 0x040fe20004781670 */
[----:B------:R-:W-:Y:S01]  /*6460*/  @!P2 IMAD R145, R145, R153, R12 ;  /* 0x000000999191a224 */ /* 0x000fe200078e020c */
[----:B------:R-:W-:Y:S01]  /*6470*/  BSSY B1, `(.L_x_274) ;  /* 0x000000a000017945 */ /* 0x000fe20003800000 */
[C---:B------:R-:W-:Y:S02]  /*6480*/  ISETP.LT.OR P3, PT, R0.reuse, 0xf2, !P0 ;  /* 0x000000f20000780c */ /* 0x040fe40004761670 */
        /* <DEDUP_REMOVED lines=8> */
.L_x_275:
[----:B------:R-:W-:Y:S05]  /*6510*/  BSYNC B1 ;  /* 0x0000000000017941 */ /* 0x000fea0003800000 */
.L_x_274:
[----:B-1----:R-:W-:Y:S01]  /*6520*/  @!P4 IMAD R3, R146, R153, R12 ;  /* 0x000000999203c224 */ /* 0x002fe200078e020c */
[----:B------:R-:W-:Y:S04]  /*6530*/  BSSY B1, `(.L_x_276) ;  /* 0x0000006000017945 */ /* 0x000fe80003800000 */
[----:B------:R1:W-:Y:S01]  /*6540*/  @!P4 STG.E.U8 desc[UR36][R6.64+0xf0], R3 ;  /* 0x0000f0030600c986 */ /* 0x0003e2000c101124 */
[----:B------:R-:W-:Y:S05]  /*6550*/  @P3 BRA `(.L_x_277) ;  /* 0x00000000000c3947 */ /* 0x000fea0003800000 */
[----:B--2---:R-:W1:Y:S02]  /*6560*/  LDG.E.U8 R155, desc[UR36][R10.64+0xf1] ;  /* 0x0000f1240a9b7981 */ /* 0x004e64000c1e1100 */
[----:B-1----:R-:W-:-:S05]  /*6570*/  PRMT R3, R155, 0x8880, RZ ;  /* 0x000088809b037816 */ /* 0x002fca00000000ff */
[----:B------:R-:W-:-:S07]  /*6580*/  IMAD R12, R3, R154, RZ ;  /* 0x0000009a030c7224 */ /* 0x000fce00078e02ff */
.L_x_277:
[----:B------:R-:W-:Y:S05]  /*6590*/  BSYNC B1 ;  /* 0x0000000000017941 */ /* 0x000fea0003800000 */
.L_x_276:
[----:B------:R-:W-:Y:S01]  /*65a0*/  @!P3 IMAD R147, R147, R153, R12 ;  /* 0x000000999393b224 */ /* 0x000fe200078e020c */
[----:B------:R-:W-:Y:S04]  /*65b0*/  BSSY B1, `(.L_x_278) ;  /* 0x0000006000017945 */ /* 0x000fe80003800000 */
[----:B------:R0:W-:Y:S01]  /*65c0*/  @!P3 STG.E.U8 desc[UR36][R6.64+0xf1], R147 ;  /* 0x0000f1930600b986 */ /* 0x0001e2000c101124 */
[----:B------:R-:W-:Y:S05]  /*65d0*/  @P2 BRA `(.L_x_279) ;  /* 0x00000000000c2947 */ /* 0x000fea0003800000 */
[----:B--2---:R-:W1:Y:S02]  /*65e0*/  LDG.E.U8 R155, desc[UR36][R8.64+0xf8] ;  /* 0x0000f824089b7981 */ /* 0x004e64000c1e1100 */
[----:B-1----:R-:W-:-:S05]  /*65f0*/  PRMT R3, R155, 0x8880, RZ ;  /* 0x000088809b037816 */ /* 0x002fca00000000ff */
[----:B------:R-:W-:-:S07]  /*6600*/  IMAD R12, R3, R154, RZ ;  /* 0x0000009a030c7224 */ /* 0x000fce00078e02ff */
.L_x_279:
[----:B------:R-:W-:Y:S05]  /*6610*/  BSYNC B1 ;  /* 0x0000000000017941 */ /* 0x000fea0003800000 */
.L_x_278:
[----:B-1----:R-:W-:Y:S01]  /*6620*/  @!P2 IMAD R3, R148, R153, R12 ;  /* 0x000000999403a224 */ /* 0x002fe200078e020c */
[----:B------:R-:W-:Y:S04]  /*6630*/  BSSY B1, `(.L_x_280) ;  /* 0x0000006000017945 */ /* 0x000fe80003800000 */
[----:B------:R1:W-:Y:S01]  /*6640*/  @!P2 STG.E.U8 desc[UR36][R4.64+0xf8], R3 ;  /* 0x0000f8030400a986 */ /* 0x0003e2000c101124 */
[----:B------:R-:W-:Y:S05]  /*6650*/  @P1 BRA `(.L_x_281) ;  /* 0x00000000000c1947 */ /* 0x000fea0003800000 */
[----:B--2---:R-:W1:Y:S02]  /*6660*/  LDG.E.U8 R155, desc[UR36][R8.64+0xf9] ;  /* 0x0000f924089b7981 */ /* 0x004e64000c1e1100 */
[----:B-1----:R-:W-:-:S05]  /*6670*/  PRMT R3, R155, 0x8880, RZ ;  /* 0x000088809b037816 */ /* 0x002fca00000000ff */
[----:B------:R-:W-:-:S07]  /*6680*/  IMAD R12, R3, R154, RZ ;  /* 0x0000009a030c7224 */ /* 0x000fce00078e02ff */
.L_x_281:
[----:B------:R-:W-:Y:S05]  /*6690*/  BSYNC B1 ;  /* 0x0000000000017941 */ /* 0x000fea0003800000 */
.L_x_280:
[----:B------:R-:W-:Y:S01]  /*66a0*/  @!P1 IMAD R149, R149, R153, R12 ;  /* 0x0000009995959224 */ /* 0x000fe200078e020c */
[----:B------:R-:W-:Y:S04]  /*66b0*/  BSSY B1, `(.L_x_282) ;  /* 0x0000006000017945 */ /* 0x000fe80003800000 */
[----:B------:R0:W-:Y:S01]  /*66c0*/  @!P1 STG.E.U8 desc[UR36][R4.64+0xf9], R149 ;  /* 0x0000f99504009986 */ /* 0x0001e2000c101124 */
[----:B------:R-:W-:Y:S05]  /*66d0*/  @P5 BRA `(.L_x_283) ;  /* 0x00000000000c5947 */ /* 0x000fea0003800000 */
[----:B--2---:R-:W1:Y:S02]  /*66e0*/  LDG.E.U8 R155, desc[UR36][R10.64+0xf8] ;  /* 0x0000f8240a9b7981 */ /* 0x004e64000c1e1100 */
[----:B-1----:R-:W-:-:S05]  /*66f0*/  PRMT R3, R155, 0x8880, RZ ;  /* 0x000088809b037816 */ /* 0x002fca00000000ff */
[----:B------:R-:W-:-:S07]  /*6700*/  IMAD R12, R3, R154, RZ ;  /* 0x0000009a030c7224 */ /* 0x000fce00078e02ff */
.L_x_283:
[----:B------:R-:W-:Y:S05]  /*6710*/  BSYNC B1 ;  /* 0x0000000000017941 */ /* 0x000fea0003800000 */
.L_x_282:
[----:B-1----:R-:W-:Y:S01]  /*6720*/  @!P5 IMAD R3, R150, R153, R12 ;  /* 0x000000999603d224 */ /* 0x002fe200078e020c */
[----:B------:R-:W-:Y:S01]  /*6730*/  ISETP.LT.OR P0, PT, R0, 0xfa, !P0 ;  /* 0x000000fa0000780c */ /* 0x000fe20004701670 */
[----:B------:R-:W-:Y:S03]  /*6740*/  BSSY B1, `(.L_x_284) ;  /* 0x0000006000017945 */ /* 0x000fe60003800000 */
[----:B------:R1:W-:Y:S09]  /*6750*/  @!P5 STG.E.U8 desc[UR36][R6.64+0xf8], R3 ;  /* 0x0000f8030600d986 */ /* 0x0003f2000c101124 */
[----:B------:R-:W-:Y:S05]  /*6760*/  @P0 BRA `(.L_x_285) ;  /* 0x00000000000c0947 */ /* 0x000fea0003800000 */
[----:B--2---:R-:W1:Y:S02]  /*6770*/  LDG.E.U8 R155, desc[UR36][R10.64+0xf9] ;  /* 0x0000f9240a9b7981 */ /* 0x004e64000c1e1100 */
[----:B-1----:R-:W-:-:S05]  /*6780*/  PRMT R3, R155, 0x8880, RZ ;  /* 0x000088809b037816 */ /* 0x002fca00000000ff */
[----:B------:R-:W-:-:S07]  /*6790*/  IMAD R12, R3, R154, RZ ;  /* 0x0000009a030c7224 */ /* 0x000fce00078e02ff */
.L_x_285:
[----:B------:R-:W-:Y:S05]  /*67a0*/  BSYNC B1 ;  /* 0x0000000000017941 */ /* 0x000fea0003800000 */
.L_x_284:
[----:B------:R-:W-:Y:S01]  /*67b0*/  IMAD R151, R151, R153, R12 ;  /* 0x0000009997977224 */ /* 0x000fe200078e020c */
[----:B------:R-:W-:Y:S06]  /*67c0*/  @P0 BRA `(.L_x_286) ;  /* 0x0000001800100947 */ /* 0x000fec0003800000 */
[----:B------:R0:W-:Y:S01]  /*67d0*/  STG.E.U8 desc[UR36][R6.64+0xf9], R151 ;  /* 0x0000f99706007986 */ /* 0x0001e2000c101124 */
[----:B------:R-:W-:Y:S05]  /*67e0*/  BRA `(.L_x_286) ;  /* 0x0000001800087947 */ /* 0x000fea0003800000 */
.L_x_29:
[C---:B------:R-:W-:Y:S02]  /*67f0*/  ISETP.GE.AND P1, PT, R160.reuse, 0x1, PT ;  /* 0x00000001a000780c */ /* 0x040fe40003f26270 */
[----:B------:R-:W-:Y:S02]  /*6800*/  ISETP.GE.AND P0, PT, R160, 0x9, PT ;  /* 0x00000009a000780c */ /* 0x000fe40003f06270 */
[C---:B------:R-:W-:Y:S02]  /*6810*/  ISETP.LT.OR P4, PT, R0.reuse, 0x1, !P1 ;  /* 0x000000010000780c */ /* 0x040fe40004f81670 */
[C---:B------:R-:W-:Y:S02]  /*6820*/  ISETP.LT.OR P3, PT, R0.reuse, 0x2, !P1 ;  /* 0x000000020000780c */ /* 0x040fe40004f61670 */
[C---:B------:R-:W-:Y:S02]  /*6830*/  ISETP.LT.OR P2, PT, R0.reuse, 0x1, !P0 ;  /* 0x000000010000780c */ /* 0x040fe40004741670 */
[----:B------:R-:W-:-:S07]  /*6840*/  ISETP.LT.OR P5, PT, R0, 0x2, !P0 ;  /* 0x000000020000780c */ /* 0x000fce00047a1670 */
[-C--:B------:R-:W-:Y:S02]  /*6850*/  @!P4 IMAD R3, R24, R153.reuse, RZ ;  /* 0x000000991803c224 */ /* 0x080fe400078e02ff */
[-C--:B------:R-:W-:Y:S02]  /*6860*/  @!P3 IMAD R25, R25, R153.reuse, RZ ;  /* 0x000000991919b224 */ /* 0x080fe400078e02ff */
[-C--:B------:R-:W-:Y:S01]  /*6870*/  @!P2 IMAD R9, R26, R153.reuse, RZ ;  /* 0x000000991a09a224 */ /* 0x080fe200078e02ff */
[----:B------:R0:W-:Y:S01]  /*6880*/  @!P4 STG.E.U8 desc[UR36][R4.64], R3 ;  /* 0x000000030400c986 */ /* 0x0001e2000c101124 */
[C---:B------:R-:W-:Y:S01]  /*6890*/  ISETP.LT.OR P4, PT, R0.reuse, 0x9, !P1 ;  /* 0x000000090000780c */ /* 0x040fe20004f81670 */
[----:B------:R-:W-:Y:S02]  /*68a0*/  @!P5 IMAD R27, R27, R153, RZ ;  /* 0x000000991b1bd224 */ /* 0x000fe400078e02ff */
[----:B------:R-:W-:Y:S01]  /*68b0*/  @!P3 STG.E.U8 desc[UR36][R4.64+0x1], R25 ;  /* 0x000001190400b986 */ /* 0x000fe2000c101124 */
[----:B------:R-:W-:-:S03]  /*68c0*/  ISETP.LT.OR P3, PT, R0, 0xa, !P1 ;  /* 0x0000000a0000780c */ /* 0x000fc60004f61670 */
[----:B------:R1:W-:Y:S01]  /*68d0*/  @!P2 STG.E.U8 desc[UR36][R6.64], R9 ;  /* 0x000000090600a986 */ /* 0x0003e2000c101124 */
[----:B------:R-:W-:-:S03]  /*68e0*/  ISETP.LT.OR P2, PT, R0, 0x9, !P0 ;  /* 0x000000090000780c */ /* 0x000fc60004741670 */
[----:B------:R-:W-:Y:S01]  /*68f0*/  @!P5 STG.E.U8 desc[UR36][R6.64+0x1], R27 ;  /* 0x0000011b0600d986 */ /* 0x000fe2000c101124 */
[----:B------:R-:W-:Y:S01]  /*6900*/  ISETP.LT.OR P5, PT, R0, 0xa, !P0 ;  /* 0x0000000a0000780c */ /* 0x000fe200047a1670 */
[----:B------:R-:W-:-:S04]  /*6910*/  @!P4 IMAD R11, R28, R153, RZ ;  /* 0x000000991c0bc224 */ /* 0x000fc800078e02ff */
[-C--:B------:R-:W-:Y:S01]  /*6920*/  @!P3 IMAD R29, R29, R153.reuse, RZ ;  /* 0x000000991d1db224 */ /* 0x080fe200078e02ff */
[----:B------:R-:W-:Y:S01]  /*6930*/  @!P4 STG.E.U8 desc[UR36][R4.64+0x8], R11 ;  /* 0x0000080b0400c986 */ /* 0x000fe2000c101124 */
[----:B------:R-:W-:Y:S02]  /*6940*/  ISETP.LT.OR P4, PT, R0, 0x11, !P1 ;  /* 0x000000110000780c */ /* 0x000fe40004f81670 */
[-C--:B0-----:R-:W-:Y:S01]  /*6950*/  @!P2 IMAD R3, R30, R153.reuse, RZ ;  /* 0x000000991e03a224 */ /* 0x081fe200078e02ff */
[----:B------:R-:W-:Y:S01]  /*6960*/  @!P3 STG.E.U8 desc[UR36][R4.64+0x9], R29 ;  /* 0x0000091d0400b986 */ /* 0x000fe2000c101124 */
[C---:B------:R-:W-:Y:S02]  /*6970*/  ISETP.LT.OR P3, PT, R0.reuse, 0x12, !P1 ;  /* 0x000000120000780c */ /* 0x040fe40004f61670 */
[----:B------:R-:W-:Y:S01]  /*6980*/  @!P5 IMAD R31, R31, R153, RZ ;  /* 0x000000991f1fd224 */ /* 0x000fe200078e02ff */
[----:B------:R0:W-:Y:S01]  /*6990*/  @!P2 STG.E.U8 desc[UR36][R6.64+0x8], R3 ;  /* 0x000008030600a986 */ /* 0x0001e2000c101124 */
[----:B------:R-:W-:-:S03]  /*69a0*/  ISETP.LT.OR P2, PT, R0, 0x11, !P0 ;  /* 0x000000110000780c */ /* 0x000fc60004741670 */
[----:B------:R-:W-:Y:S01]  /*69b0*/  @!P5 STG.E.U8 desc[UR36][R6.64+0x9], R31 ;  /* 0x0000091f0600d986 */ /* 0x000fe2000c101124 */
[----:B------:R-:W-:Y:S01]  /*69c0*/  ISETP.LT.OR P5, PT, R0, 0x12, !P0 ;  /* 0x000000120000780c */ /* 0x000fe200047a1670 */
[----:B-1----:R-:W-:-:S04]  /*69d0*/  @!P4 IMAD R9, R32, R153, RZ ;  /* 0x000000992009c224 */ /* 0x002fc800078e02ff */
        /* <DEDUP_REMOVED lines=301> */
[----:B------:R1:W-:Y:S01]  /*7cb0*/  @!P4 STG.E.U8 desc[UR36][R4.64+0xd8], R11 ;  /* 0x0000d80b0400c986 */ /* 0x0003e2000c101124 */
        /* <DEDUP_REMOVED lines=13> */
[-C--:B-1----:R-:W-:Y:S01]  /*7d90*/  @!P2 IMAD R11, R138, R153.reuse, RZ ;  /* 0x000000998a0ba224 */ /* 0x082fe200078e02ff */
[----:B------:R-:W-:Y:S01]  /*7da0*/  @!P3 STG.E.U8 desc[UR36][R4.64+0xe1], R137 ;  /* 0x0000e1890400b986 */ /* 0x000fe2000c101124 */
[C---:B------:R-:W-:Y:S02]  /*7db0*/  ISETP.LT.OR P3, PT, R0.reuse, 0xea, !P1 ;  /* 0x000000ea0000780c */ /* 0x040fe40004f61670 */
[----:B------:R-:W-:Y:S01]  /*7dc0*/  @!P5 IMAD R139, R139, R153, RZ ;  /* 0x000000998b8bd224 */ /* 0x000fe200078e02ff */
[----:B------:R1:W-:Y:S01]  /*7dd0*/  @!P2 STG.E.U8 desc[UR36][R6.64+0xe0], R11 ;  /* 0x0000e00b0600a986 */ /* 0x0003e2000c101124 */
[----:B------:R-:W-:-:S03]  /*7de0*/  ISETP.LT.OR P2, PT, R0, 0xe9, !P0 ;  /* 0x000000e90000780c */ /* 0x000fc60004741670 */
[----:B------:R-:W-:Y:S01]  /*7df0*/  @!P5 STG.E.U8 desc[UR36][R6.64+0xe1], R139 ;  /* 0x0000e18b0600d986 */ /* 0x000fe2000c101124 */
[----:B------:R-:W-:Y:S01]  /*7e00*/  ISETP.LT.OR P5, PT, R0, 0xea, !P0 ;  /* 0x000000ea0000780c */ /* 0x000fe200047a1670 */
[----:B0-----:R-:W-:-:S04]  /*7e10*/  @!P4 IMAD R3, R140, R153, RZ ;  /* 0x000000998c03c224 */ /* 0x001fc800078e02ff */
[-C--:B------:R-:W-:Y:S01]  /*7e20*/  @!P3 IMAD R141, R141, R153.reuse, RZ ;  /* 0x000000998d8db224 */ /* 0x080fe200078e02ff */
[----:B------:R0:W-:Y:S01]  /*7e30*/  @!P4 STG.E.U8 desc[UR36][R4.64+0xe8], R3 ;  /* 0x0000e8030400c986 */ /* 0x0001e2000c101124 */
[----:B------:R-:W-:Y:S02]  /*7e40*/  ISETP.LT.OR P4, PT, R0, 0xf2, !P1 ;  /* 0x000000f20000780c */ /* 0x000fe40004f81670 */
[-C--:B---3--:R-:W-:Y:S01]  /*7e50*/  @!P2 IMAD R9, R142, R153.reuse, RZ ;  /* 0x000000998e09a224 */ /* 0x088fe200078e02ff */
[----:B------:R-:W-:Y:S01]  /*7e60*/  @!P3 STG.E.U8 desc[UR36][R4.64+0xe9], R141 ;  /* 0x0000e98d0400b986 */ /* 0x000fe2000c101124 */
[C---:B------:R-:W-:Y:S02]  /*7e70*/  ISETP.LT.OR P3, PT, R0.reuse, 0xf1, !P1 ;  /* 0x000000f10000780c */ /* 0x040fe40004f61670 */
[----:B------:R-:W-:Y:S01]  /*7e80*/  @!P5 IMAD R143, R143, R153, RZ ;  /* 0x000000998f8fd224 */ /* 0x000fe200078e02ff */
[----:B------:R-:W-:Y:S01]  /*7e90*/  @!P2 STG.E.U8 desc[UR36][R6.64+0xe8], R9 ;  /* 0x0000e8090600a986 */ /* 0x000fe2000c101124 */
[----:B------:R-:W-:-:S03]  /*7ea0*/  ISETP.LT.OR P2, PT, R0, 0xf1, !P0 ;  /* 0x000000f10000780c */ /* 0x000fc60004741670 */
[----:B------:R-:W-:Y:S01]  /*7eb0*/  @!P5 STG.E.U8 desc[UR36][R6.64+0xe9], R143 ;  /* 0x0000e98f0600d986 */ /* 0x000fe2000c101124 */
[----:B------:R-:W-:Y:S01]  /*7ec0*/  ISETP.LT.OR P5, PT, R0, 0xf9, !P0 ;  /* 0x000000f90000780c */ /* 0x000fe200047a1670 */
[----:B------:R-:W-:-:S04]  /*7ed0*/  @!P4 IMAD R145, R145, R153, RZ ;  /* 0x000000999191c224 */ /* 0x000fc800078e02ff */
[-C--:B-1----:R-:W-:Y:S01]  /*7ee0*/  @!P3 IMAD R11, R144, R153.reuse, RZ ;  /* 0x00000099900bb224 */ /* 0x082fe200078e02ff */
[----:B------:R-:W-:Y:S01]  /*7ef0*/  @!P4 STG.E.U8 desc[UR36][R4.64+0xf1], R145 ;  /* 0x0000f1910400c986 */ /* 0x000fe2000c101124 */
[C---:B------:R-:W-:Y:S02]  /*7f00*/  ISETP.LT.OR P4, PT, R0.reuse, 0xf2, !P0 ;  /* 0x000000f20000780c */ /* 0x040fe40004781670 */
[C---:B------:R-:W-:Y:S01]  /*7f10*/  ISETP.LT.OR P0, PT, R0.reuse, 0xfa, !P0 ;  /* 0x000000fa0000780c */ /* 0x040fe20004701670 */
[----:B------:R1:W-:Y:S01]  /*7f20*/  @!P3 STG.E.U8 desc[UR36][R4.64+0xf0], R11 ;  /* 0x0000f00b0400b986 */ /* 0x0003e2000c101124 */
[----:B------:R-:W-:Y:S01]  /*7f30*/  ISETP.LT.OR P3, PT, R0, 0xf9, !P1 ;  /* 0x000000f90000780c */ /* 0x000fe20004f61670 */
[----:B0-----:R-:W-:Y:S01]  /*7f40*/  @!P2 IMAD R3, R146, R153, RZ ;  /* 0x000000999203a224 */ /* 0x001fe200078e02ff */
[----:B------:R-:W-:-:S04]  /*7f50*/  ISETP.LT.OR P1, PT, R0, 0xfa, !P1 ;  /* 0x000000fa0000780c */ /* 0x000fc80004f21670 */
[----:B------:R0:W-:Y:S03]  /*7f60*/  @!P2 STG.E.U8 desc[UR36][R6.64+0xf0], R3 ;  /* 0x0000f0030600a986 */ /* 0x0001e6000c101124 */
[-C--:B------:R-:W-:Y:S02]  /*7f70*/  @!P4 IMAD R147, R147, R153.reuse, RZ ;  /* 0x000000999393c224 */ /* 0x080fe400078e02ff */
[-C--:B-1----:R-:W-:Y:S02]  /*7f80*/  @!P5 IMAD R11, R150, R153.reuse, RZ ;  /* 0x00000099960bd224 */ /* 0x082fe400078e02ff */
[-C--:B------:R-:W-:Y:S01]  /*7f90*/  @!P3 IMAD R9, R148, R153.reuse, RZ ;  /* 0x000000999409b224 */ /* 0x080fe200078e02ff */
[----:B------:R0:W-:Y:S01]  /*7fa0*/  @!P4 STG.E.U8 desc[UR36][R6.64+0xf1], R147 ;  /* 0x0000f1930600c986 */ /* 0x0001e2000c101124 */
[-C--:B------:R-:W-:Y:S02]  /*7fb0*/  @!P1 IMAD R149, R149, R153.reuse, RZ ;  /* 0x0000009995959224 */ /* 0x080fe400078e02ff */
[----:B------:R-:W-:Y:S01]  /*7fc0*/  @!P0 IMAD R151, R151, R153, RZ ;  /* 0x0000009997978224 */ /* 0x000fe200078e02ff */
[----:B------:R0:W-:Y:S04]  /*7fd0*/  @!P3 STG.E.U8 desc[UR36][R4.64+0xf8], R9 ;  /* 0x0000f8090400b986 */ /* 0x0001e8000c101124 */
[----:B------:R0:W-:Y:S04]  /*7fe0*/  @!P1 STG.E.U8 desc[UR36][R4.64+0xf9], R149 ;  /* 0x0000f99504009986 */ /* 0x0001e8000c101124 */
[----:B------:R0:W-:Y:S04]  /*7ff0*/  @!P5 STG.E.U8 desc[UR36][R6.64+0xf8], R11 ;  /* 0x0000f80b0600d986 */ /* 0x0001e8000c101124 */
[----:B------:R0:W-:Y:S02]  /*8000*/  @!P0 STG.E.U8 desc[UR36][R6.64+0xf9], R151 ;  /* 0x0000f99706008986 */ /* 0x0001e4000c101124 */
.L_x_286:
[----:B------:R-:W-:Y:S05]  /*8010*/  BSYNC B0 ;  /* 0x0000000000007941 */ /* 0x000fea0003800000 */
.L_x_28:
[----:B------:R-:W-:Y:S01]  /*8020*/  ULDC UR4, c[0x0][0xc] ;  /* 0x0000030000047ab9 */ /* 0x000fe20000000800 */
[----:B------:R-:W-:Y:S01]  /*8030*/  ULDC UR5, c[0x0][0x10] ;  /* 0x0000040000057ab9 */ /* 0x000fe20000000800 */
[----:B01----:R-:W0:Y:S01]  /*8040*/  LDC R3, c[0x0][0x14] ;  /* 0x00000500ff037b82 */ /* 0x003e220000000800 */
[----:B------:R-:W-:Y:S01]  /*8050*/  UIMAD.WIDE.U32 UR4, UR4, UR5, URZ ;  /* 0x00000005040472a5 */ /* 0x000fe2000f8e003f */
[----:B------:R-:W-:Y:S01]  /*8060*/  PRMT R0, RZ, 0x7610, R0 ;  /* 0x00007610ff007816 */ /* 0x000fe20000000000 */
[----:B------:R-:W-:Y:S02]  /*8070*/  IMAD.MOV.U32 R23, RZ, RZ, -0x1 ;  /* 0xffffffffff177424 */ /* 0x000fe400078e00ff */
[----:B------:R-:W-:Y:S02]  /*8080*/  IMAD.MOV.U32 R22, RZ, RZ, -0x1 ;  /* 0xffffffffff167424 */ /* 0x000fe400078e00ff */
[----:B0-----:R-:W-:-:S04]  /*8090*/  IMAD.WIDE.U32 R16, R3, UR4, R16 ;  /* 0x0000000403107c25 */ /* 0x001fc8000f8e0010 */
[----:B------:R-:W-:Y:S01]  /*80a0*/  IMAD R3, R3, UR5, RZ ;  /* 0x0000000503037c24 */ /* 0x000fe2000f8e02ff */
[----:B------:R-:W-:Y:S02]  /*80b0*/  ULDC.64 UR4, c[0x0][0x650] ;  /* 0x0001940000047ab9 */ /* 0x000fe40000000a00 */
[----:B------:R-:W-:Y:S01]  /*80c0*/  ISETP.GE.U32.AND P0, PT, R16, UR4, PT ;  /* 0x0000000410007c0c */ /* 0x000fe2000bf06070 */
[----:B------:R-:W-:-:S05]  /*80d0*/  IMAD.IADD R17, R17, 0x1, R3 ;  /* 0x0000000111117824 */ /* 0x000fca00078e0203 */
[----:B------:R-:W-:-:S13]  /*80e0*/  ISETP.GE.U32.AND.EX P0, PT, R17, UR5, PT, P0 ;  /* 0x0000000511007c0c */ /* 0x000fda000bf06100 */
[----:B------:R-:W-:Y:S05]  /*80f0*/  @P0 BRA `(.L_x_287) ;  /* 0x0000000400640947 */ /* 0x000fea0003800000 */
[----:B------:R-:W0:Y:S01]  /*8100*/  S2R R12, SR_CTAID.X ;  /* 0x00000000000c7919 */ /* 0x000e220000002500 */
[----:B------:R-:W1:Y:S01]  /*8110*/  LDC.64 R10, c[0x0][0x628] ;  /* 0x00018a00ff0a7b82 */ /* 0x000e620000000a00 */
[----:B------:R-:W-:Y:S01]  /*8120*/  ULDC UR4, c[0x0][0x150] ;  /* 0x0000540000047ab9 */ /* 0x000fe20000000800 */
[----:B------:R-:W-:Y:S01]  /*8130*/  IMAD.MOV.U32 R8, RZ, RZ, R16 ;  /* 0x000000ffff087224 */ /* 0x000fe200078e0010 */
[----:B------:R-:W0:Y:S01]  /*8140*/  S2R R23, SR_CTAID.Y ;  /* 0x0000000000177919 */ /* 0x000e220000002600 */
[----:B------:R-:W-:-:S04]  /*8150*/  IMAD.MOV.U32 R9, RZ, RZ, R17 ;  /* 0x000000ffff097224 */ /* 0x000fc800078e0011 */
[----:B------:R-:W2:Y:S08]  /*8160*/  LDC R21, c[0x0][0x144] ;  /* 0x00005100ff157b82 */ /* 0x000eb00000000800 */
[----:B------:R-:W2:Y:S08]  /*8170*/  LDC R0, c[0x0][0x630] ;  /* 0x00018c00ff007b82 */ /* 0x000eb00000000800 */
[----:B------:R-:W2:Y:S01]  /*8180*/  LDC.64 R14, c[0x0][0x620] ;  /* 0x00018800ff0e7b82 */ /* 0x000ea20000000a00 */
[----:B-1----:R-:W-:-:S04]  /*8190*/  ISETP.NE.U32.AND P0, PT, R10, RZ, PT ;  /* 0x000000ff0a00720c */ /* 0x002fc80003f05070 */
[----:B------:R-:W-:Y:S02]  /*81a0*/  ISETP.NE.AND.EX P0, PT, R11, RZ, PT, P0 ;  /* 0x000000ff0b00720c */ /* 0x000fe40003f05300 */
[----:B0-----:R-:W-:-:S05]  /*81b0*/  I2FP.F32.U32 R3, R12 ;  /* 0x0000000c00037245 */ /* 0x001fca0000201000 */
[----:B------:R-:W-:-:S04]  /*81c0*/  FMUL R3, R3, UR4 ;  /* 0x0000000403037c20 */ /* 0x000fc80008400000 */
[----:B------:R0:W1:Y:S02]  /*81d0*/  F2I.U32.TRUNC.NTZ R20, R3 ;  /* 0x0000000300147305 */ /* 0x000064000020f000 */
[----:B------:R-:W-:Y:S05]  /*81e0*/  @!P0 BRA `(.L_x_288) ;  /* 0x0000000000288947 */ /* 0x000fea0003800000 */
[----:B0-----:R-:W0:Y:S02]  /*81f0*/  LDC R3, c[0x0][0x634] ;  /* 0x00018d00ff037b82 */ /* 0x001e240000000800 */
[----:B0-----:R-:W-:-:S05]  /*8200*/  IADD3 R3, P0, R16, R3, RZ ;  /* 0x0000000310037210 */ /* 0x001fca0007f1e0ff */
[----:B------:R-:W-:-:S04]  /*8210*/  IMAD.X R13, RZ, RZ, R17, P0 ;  /* 0x000000ffff0d7224 */ /* 0x000fc800000e0611 */
[----:B---3--:R-:W-:-:S04]  /*8220*/  IMAD.WIDE.U32 R4, R13, R10, RZ ;  /* 0x0000000a0d047225 */ /* 0x008fc800078e00ff */
[----:B----4-:R-:W-:-:S04]  /*8230*/  IMAD.WIDE.U32 R6, P0, R3, R11, R4 ;  /* 0x0000000b03067225 */ /* 0x010fc80007800004 */
[----:B------:R-:W-:-:S04]  /*8240*/  IMAD.WIDE.U32 R4, R3, R10, RZ ;  /* 0x0000000a03047225 */ /* 0x000fc800078e00ff */
[----:B------:R-:W-:Y:S01]  /*8250*/  IMAD.X R9, RZ, RZ, RZ, P0 ;  /* 0x000000ffff097224 */ /* 0x000fe200000e06ff */
[----:B------:R-:W-:Y:S01]  /*8260*/  IADD3 RZ, P0, R5, R6, RZ ;  /* 0x0000000605ff7210 */ /* 0x000fe20007f1e0ff */
[----:B------:R-:W-:-:S04]  /*8270*/  IMAD.MOV.U32 R8, RZ, RZ, R7 ;  /* 0x000000ffff087224 */ /* 0x000fc800078e0007 */
[----:B------:R-:W-:-:S08]  /*8280*/  IMAD.WIDE.U32.X R8, R13, R11, R8, P0 ;  /* 0x0000000b0d087225 */ /* 0x000fd000000e0408 */
.L_x_288:
[----:B----4-:R-:W4:Y:S01]  /*8290*/  LDC.64 R26, c[0x0][0x640] ;  /* 0x00019000ff1a7b82 */ /* 0x010f220000000a00 */
[-CC-:B--2---:R-:W-:Y:S01]  /*82a0*/  SHF.R.U64 R22, R8, R0.reuse, R9.reuse ;  /* 0x0000000008167219 */ /* 0x184fe20000001209 */
[----:B-1----:R-:W-:Y:S01]  /*82b0*/  IMAD.MOV R20, RZ, RZ, -R20 ;  /* 0x000000ffff147224 */ /* 0x002fe200078e0a14 */
[----:B------:R-:W-:Y:S01]  /*82c0*/  SHF.R.U32.HI R0, RZ, R0, R9 ;  /* 0x00000000ff007219 */ /* 0x000fe20000011609 */
[----:B------:R-:W-:Y:S01]  /*82d0*/  ULDC UR4, c[0x0][0x154] ;  /* 0x0000550000047ab9 */ /* 0x000fe20000000800 */
[----:B0-----:R-:W-:Y:S01]  /*82e0*/  IADD3 R3, P0, RZ, -R22, RZ ;  /* 0x80000016ff037210 */ /* 0x001fe20007f1e0ff */
[----:B------:R-:W-:Y:S02]  /*82f0*/  IMAD R21, R21, R20, R12 ;  /* 0x0000001415157224 */ /* 0x000fe400078e020c */
[----:B------:R-:W0:Y:S01]  /*8300*/  LDC R6, c[0x0][0x618] ;  /* 0x00018600ff067b82 */ /* 0x000e220000000800 */
[----:B------:R-:W-:Y:S02]  /*8310*/  IMAD.MOV.U32 R7, RZ, RZ, 0x1 ;  /* 0x00000001ff077424 */ /* 0x000fe400078e00ff */
[----:B---3--:R-:W-:-:S04]  /*8320*/  IMAD.X R5, RZ, RZ, ~R0, P0 ;  /* 0x000000ffff057224 */ /* 0x008fc800000e0e00 */
[-C--:B------:R-:W-:Y:S01]  /*8330*/  IMAD R0, R5, R14.reuse, RZ ;  /* 0x0000000e05007224 */ /* 0x080fe200078e02ff */
[----:B------:R-:W1:Y:S01]  /*8340*/  LDC R8, c[0x0][0x608] ;  /* 0x00018200ff087b82 */ /* 0x000e620000000800 */
[----:B------:R-:W-:-:S04]  /*8350*/  IMAD.WIDE.U32 R4, R3, R14, R16 ;  /* 0x0000000e03047225 */ /* 0x000fc800078e0010 */
[----:B------:R-:W-:Y:S01]  /*8360*/  IMAD R3, R3, R15, R0 ;  /* 0x0000000f03037224 */ /* 0x000fe200078e0200 */
[----:B------:R-:W-:Y:S02]  /*8370*/  I2FP.F32.U32 R0, R23 ;  /* 0x0000001700007245 */ /* 0x000fe40000201000 */
[----:B------:R-:W2:Y:S01]  /*8380*/  LDC R24, c[0x0][0x658] ;  /* 0x00019600ff187b82 */ /* 0x000ea20000000800 */
[----:B------:R-:W-:Y:S01]  /*8390*/  IMAD.IADD R3, R5, 0x1, R3 ;  /* 0x0000000105037824 */ /* 0x000fe200078e0203 */
[----:B----4-:R-:W-:Y:S01]  /*83a0*/  ISETP.NE.U32.AND P0, PT, R26, RZ, PT ;  /* 0x000000ff1a00720c */ /* 0x010fe20003f05070 */
[----:B------:R-:W-:Y:S01]  /*83b0*/  FMUL R0, R0, UR4 ;  /* 0x0000000400007c20 */ /* 0x000fe20008400000 */
[----:B------:R-:W-:Y:S02]  /*83c0*/  IMAD.MOV.U32 R5, RZ, RZ, -0x1 ;  /* 0xffffffffff057424 */ /* 0x000fe400078e00ff */
[----:B------:R-:W-:Y:S01]  /*83d0*/  ISETP.NE.AND.EX P0, PT, R27, RZ, PT, P0 ;  /* 0x000000ff1b00720c */ /* 0x000fe20003f05300 */
[----:B------:R3:W4:Y:S01]  /*83e0*/  F2I.U32.TRUNC.NTZ R13, R0 ;  /* 0x00000000000d7305 */ /* 0x000722000020f000 */
[----:B------:R-:W3:Y:S01]  /*83f0*/  LDC R20, c[0x0][0x148] ;  /* 0x00005200ff147b82 */ /* 0x000ee20000000800 */
[----:B0-----:R-:W-:-:S02]  /*8400*/  SHF.R.U64 R12, R4, R6, R3 ;  /* 0x00000006040c7219 */ /* 0x001fc40000001203 */
[----:B------:R-:W-:-:S05]  /*8410*/  SHF.R.U32.HI R3, RZ, R6, R3 ;  /* 0x00000006ff037219 */ /* 0x000fca0000011603 */
[----:B------:R-:W0:Y:S01]  /*8420*/  LDC R15, c[0x0][0x600] ;  /* 0x00018000ff0f7b82 */ /* 0x000e220000000800 */
[-CC-:B-1----:R-:W-:Y:S02]  /*8430*/  SHF.R.U64 R10, R12, R8.reuse, R3.reuse ;  /* 0x000000080c0a7219 */ /* 0x182fe40000001203 */
[----:B------:R-:W-:-:S05]  /*8440*/  SHF.R.U32.HI R3, RZ, R8, R3 ;  /* 0x00000008ff037219 */ /* 0x000fca0000011603 */
[----:B------:R-:W1:Y:S01]  /*8450*/  LDC R28, c[0x0][0x648] ;  /* 0x00019200ff1c7b82 */ /* 0x000e620000000800 */
[-C--:B--2---:R-:W-:Y:S02]  /*8460*/  SHF.L.U32 R4, R5, R24.reuse, RZ ;  /* 0x0000001805047219 */ /* 0x084fe400000006ff */
[--C-:B------:R-:W-:Y:S02]  /*8470*/  SHF.R.U64 R14, R10, R24, R3.reuse ;  /* 0x000000180a0e7219 */ /* 0x100fe40000001203 */
[----:B------:R-:W-:Y:S02]  /*8480*/  LOP3.LUT R25, RZ, R4, RZ, 0x33, !PT ;  /* 0x00000004ff197212 */ /* 0x000fe400078e33ff */
[-C--:B------:R-:W-:Y:S01]  /*8490*/  SHF.R.U32.HI R5, RZ, R24.reuse, R3 ;  /* 0x00000018ff057219 */ /* 0x080fe20000011603 */
[----:B------:R-:W2:Y:S01]  /*84a0*/  LDC R29, c[0x0][0x638] ;  /* 0x00018e00ff1d7b82 */ /* 0x000ea20000000800 */
[----:B------:R-:W-:Y:S01]  /*84b0*/  SHF.L.U32 R152, R7, R24, RZ ;  /* 0x0000001807987219 */ /* 0x000fe200000006ff */
[----:B------:R-:W-:-:S06]  /*84c0*/  IMAD.MOV.U32 R4, RZ, RZ, R14 ;  /* 0x000000ffff047224 */ /* 0x000fcc00078e000e */
[----:B------:R-:W0:Y:S01]  /*84d0*/  LDC R30, c[0x0][0x610] ;  /* 0x00018400ff1e7b82 */ /* 0x000e220000000800 */
[----:B----4-:R-:W-:Y:S05]  /*84e0*/  @!P0 BRA `(.L_x_289) ;  /* 0x0000000000288947 */ /* 0x010fea0003800000 */
[----:B------:R-:W4:Y:S02]  /*84f0*/  LDC R3, c[0x0][0x64c] ;  /* 0x00019300ff037b82 */ /* 0x000f240000000800 */
[----:B----4-:R-:W-:-:S05]  /*8500*/  IADD3 R3, P0, R14, R3, RZ ;  /* 0x000000030e037210 */ /* 0x010fca0007f1e0ff */
        /* <DEDUP_REMOVED lines=8> */
.L_x_289:
[----:B------:R-:W-:Y:S01]  /*8590*/  ISETP.NE.AND P0, PT, R2, 0x1, PT ;  /* 0x000000010200780c */ /* 0x000fe20003f05270 */
[----:B0-----:R-:W-:Y:S01]  /*85a0*/  VIADD R7, R15, 0xffffffff ;  /* 0xffffffff0f077836 */ /* 0x001fe20000000000 */
[----:B-1-3--:R-:W-:Y:S01]  /*85b0*/  SHF.R.U64 R0, R4, R28, R5 ;  /* 0x0000001c04007219 */ /* 0x00afe20000001205 */
[----:B------:R-:W-:Y:S01]  /*85c0*/  IMAD.MOV R13, RZ, RZ, -R13 ;  /* 0x000000ffff0d7224 */ /* 0x000fe200078e0a0d */
[----:B------:R-:W-:Y:S01]  /*85d0*/  LOP3.LUT R5, R10, R25, RZ, 0xc0, !PT ;  /* 0x000000190a057212 */ /* 0x000fe200078ec0ff */
[----:B------:R-:W-:Y:S02]  /*85e0*/  IMAD.MOV.U32 R4, RZ, RZ, 0x1 ;  /* 0x00000001ff047424 */ /* 0x000fe400078e00ff */
[----:B------:R-:W-:Y:S02]  /*85f0*/  IMAD.MOV R3, RZ, RZ, -R0 ;  /* 0x000000ffff037224 */ /* 0x000fe400078e0a00 */
[----:B------:R-:W-:Y:S01]  /*8600*/  IMAD R152, R152, R0, R5 ;  /* 0x0000000098987224 */ /* 0x000fe200078e0205 */
[----:B------:R-:W-:Y:S01]  /*8610*/  LOP3.LUT R5, R12, R7, RZ, 0xc0, !PT ;  /* 0x000000070c057212 */ /* 0x000fe200078ec0ff */
[----:B--2---:R-:W-:-:S02]  /*8620*/  IMAD R0, R3, R29, R14 ;  /* 0x0000001d03007224 */ /* 0x004fc400078e020e */
[----:B------:R-:W-:Y:S02]  /*8630*/  @P0 IMAD R21, R20, R13, R23 ;  /* 0x0000000d14150224 */ /* 0x000fe400078e0217 */
[----:B------:R-:W-:Y:S01]  /*8640*/  IMAD R3, R0, R15, R5 ;  /* 0x0000000f00037224 */ /* 0x000fe200078e0205 */
[----:B------:R-:W-:Y:S01]  /*8650*/  PRMT R0, R4, 0x7610, R0 ;  /* 0x0000761004007816 */ /* 0x000fe20000000000 */
[----:B------:R-:W-:-:S05]  /*8660*/  IMAD R152, R152, R30, R21 ;  /* 0x0000001e98987224 */ /* 0x000fca00078e0215 */
[----:B------:R-:W-:Y:S02]  /*8670*/  SEL R23, R3, R152, !P0 ;  /* 0x0000009803177207 */ /* 0x000fe40004000000 */
[----:B------:R-:W-:-:S07]  /*8680*/  SEL R152, R152, R3, !P0 ;  /* 0x0000000398987207 */ /* 0x000fce0004000000 */
.L_x_287:
[----:B------:R-:W-:-:S13]  /*8690*/  LOP3.LUT P0, RZ, R0, 0xff, RZ, 0xc0, !PT ;  /* 0x000000ff00ff7812 */ /* 0x000fda000780c0ff */
[----:B------:R-:W-:Y:S05]  /*86a0*/  @P0 BRA `(.L_x_290) ;  /* 0xffffff8800280947 */ /* 0x000fea000383ffff */
[----:B------:R-:W-:Y:S05]  /*86b0*/  EXIT ;  /* 0x000000000000794d */ /* 0x000fea0003800000 */
.L_x_3:
[----:B0-----:R-:W-:Y:S01]  /*86c0*/  ULDC.64 UR4, c[0x0][0x650] ;  /* 0x0001940000047ab9 */ /* 0x001fe20000000a00 */
        /* <DEDUP_REMOVED lines=25> */
.L_x_292:
[--C-:B------:R-:W-:Y:S01]  /*8860*/  SHF.R.U64 R12, R10, R14, R11.reuse ;  /* 0x0000000e0a0c7219 */ /* 0x100fe2000000120b */
[----:B------:R-:W0:Y:S01]  /*8870*/  LDC R22, c[0x0][0x618] ;  /* 0x00018600ff167b82 */ /* 0x000e220000000800 */
[----:B------:R-:W-:Y:S01]  /*8880*/  I2FP.F32.U32 R6, R4 ;  /* 0x0000000400067245 */ /* 0x000fe20000201000 */
[----:B------:R-:W-:Y:S01]  /*8890*/  ULDC UR4, c[0x0][0x150] ;  /* 0x0000540000047ab9 */ /* 0x000fe20000000800 */
[----:B------:R-:W-:Y:S02]  /*88a0*/  SHF.R.U32.HI R5, RZ, R14, R11 ;  /* 0x0000000eff057219 */ /* 0x000fe4000001160b */
[----:B------:R-:W-:Y:S01]  /*88b0*/  IADD3 R9, P0, RZ, -R12, RZ ;  /* 0x8000000cff097210 */ /* 0x000fe20007f1e0ff */
[----:B------:R-:W-:Y:S01]  /*88c0*/  FMUL R11, R6, UR4 ;  /* 0x00000004060b7c20 */ /* 0x000fe20008400000 */
[----:B------:R-:W-:Y:S01]  /*88d0*/  ULDC UR4, c[0x0][0x154] ;  /* 0x0000550000047ab9 */ /* 0x000fe20000000800 */
[----:B------:R-:W1:Y:S02]  /*88e0*/  LDC.64 R24, c[0x0][0x640] ;  /* 0x00019000ff187b82 */ /* 0x000e640000000a00 */
[----:B------:R-:W-:-:S02]  /*88f0*/  IMAD.X R5, RZ, RZ, ~R5, P0 ;  /* 0x000000ffff057224 */ /* 0x000fc400000e0e05 */
[----:B------:R-:W2:Y:S01]  /*8900*/  F2I.U32.TRUNC.NTZ R11, R11 ;  /* 0x0000000b000b7305 */ /* 0x000ea2000020f000 */
[----:B------:R-:W-:-:S03]  /*8910*/  IMAD.WIDE.U32 R6, R9, R20, R16 ;  /* 0x0000001409067225 */ /* 0x000fc600078e0010 */
[----:B------:R-:W3:Y:S01]  /*8920*/  LDC R13, c[0x0][0x144] ;  /* 0x00005100ff0d7b82 */ /* 0x000ee20000000800 */
[----:B------:R-:W-:-:S04]  /*8930*/  IMAD R8, R5, R20, RZ ;  /* 0x0000001405087224 */ /* 0x000fc800078e02ff */
[----:B------:R-:W-:Y:S02]  /*8940*/  IMAD R5, R9, R21, R8 ;  /* 0x0000001509057224 */ /* 0x000fe400078e0208 */
[----:B------:R-:W-:Y:S01]  /*8950*/  IMAD.MOV.U32 R8, RZ, RZ, -0x1 ;  /* 0xffffffffff087424 */ /* 0x000fe200078e00ff */
[----:B------:R-:W4:Y:S01]  /*8960*/  LDC R14, c[0x0][0x608] ;  /* 0x00018200ff0e7b82 */ /* 0x000f220000000800 */
[----:B------:R-:W-:Y:S01]  /*8970*/  IMAD.IADD R5, R7, 0x1, R5 ;  /* 0x0000000107057824 */ /* 0x000fe200078e0205 */
[----:B------:R-:W-:-:S04]  /*8980*/  I2FP.F32.U32 R7, R3 ;  /* 0x0000000300077245 */ /* 0x000fc80000201000 */
[-C--:B0-----:R-:W-:Y:S01]  /*8990*/  SHF.R.U64 R10, R6, R22.reuse, R5 ;  /* 0x00000016060a7219 */ /* 0x081fe20000001205 */
[----:B--2---:R-:W-:Y:S01]  /*89a0*/  IMAD.MOV R6, RZ, RZ, -R11 ;  /* 0x000000ffff067224 */ /* 0x004fe200078e0a0b */
[----:B------:R-:W0:Y:S01]  /*89b0*/  LDC R9, c[0x0][0x658] ;  /* 0x00019600ff097b82 */ /* 0x000e220000000800 */
[----:B-1----:R-:W-:Y:S01]  /*89c0*/  ISETP.NE.U32.AND P0, PT, R24, RZ, PT ;  /* 0x000000ff1800720c */ /* 0x002fe20003f05070 */
[----:B------:R-:W-:Y:S01]  /*89d0*/  FMUL R7, R7, UR4 ;  /* 0x0000000407077c20 */ /* 0x000fe20008400000 */
[----:B------:R-:W-:Y:S02]  /*89e0*/  SHF.R.U32.HI R5, RZ, R22, R5 ;  /* 0x00000016ff057219 */ /* 0x000fe40000011605 */
[----:B------:R-:W-:-:S03]  /*89f0*/  ISETP.NE.AND.EX P0, PT, R25, RZ, PT, P0 ;  /* 0x000000ff1900720c */ /* 0x000fc60003f05300 */
[----:B------:R-:W1:Y:S01]  /*8a00*/  LDC R20, c[0x0][0x148] ;  /* 0x00005200ff147b82 */ /* 0x000e620000000800 */
[----:B---3--:R-:W-:Y:S02]  /*8a10*/  IMAD R23, R13, R6, R4 ;  /* 0x000000060d177224 */ /* 0x008fe400078e0204 */
[----:B------:R-:W-:-:S05]  /*8a20*/  IMAD.MOV.U32 R6, RZ, RZ, 0x1 ;  /* 0x00000001ff067424 */ /* 0x000fca00078e00ff */
[----:B------:R-:W2:Y:S01]  /*8a30*/  LDC R21, c[0x0][0x600] ;  /* 0x00018000ff157b82 */ /* 0x000ea20000000800 */
[-CC-:B----4-:R-:W-:Y:S02]  /*8a40*/  SHF.R.U64 R13, R10, R14.reuse, R5.reuse ;  /* 0x0000000e0a0d7219 */ /* 0x190fe40000001205 */
[----:B------:R-:W-:Y:S02]  /*8a50*/  SHF.R.U32.HI R4, RZ, R14, R5 ;  /* 0x0000000eff047219 */ /* 0x000fe40000011605 */
[----:B------:R3:W4:Y:S03]  /*8a60*/  F2I.U32.TRUNC.NTZ R14, R7 ;  /* 0x00000007000e7305 */ /* 0x000726000020f000 */
[----:B------:R-:W1:Y:S01]  /*8a70*/  LDC R26, c[0x0][0x648] ;  /* 0x00019200ff1a7b82 */ /* 0x000e620000000800 */
[-C--:B0-----:R-:W-:Y:S02]  /*8a80*/  SHF.R.U64 R15, R13, R9.reuse, R4 ;  /* 0x000000090d0f7219 */ /* 0x081fe40000001204 */
[----:B------:R-:W-:-:S02]  /*8a90*/  SHF.L.U32 R8, R8, R9, RZ ;  /* 0x0000000908087219 */ /* 0x000fc400000006ff */
[-C--:B------:R-:W-:Y:S01]  /*8aa0*/  SHF.R.U32.HI R5, RZ, R9.reuse, R4 ;  /* 0x00000009ff057219 */ /* 0x080fe20000011604 */
[----:B------:R-:W-:Y:S01]  /*8ab0*/  IMAD.MOV.U32 R4, RZ, RZ, R15 ;  /* 0x000000ffff047224 */ /* 0x000fe200078e000f */
[----:B------:R-:W-:Y:S01]  /*8ac0*/  SHF.L.U32 R22, R6, R9, RZ ;  /* 0x0000000906167219 */ /* 0x000fe200000006ff */
[----:B------:R-:W0:Y:S01]  /*8ad0*/  LDC R27, c[0x0][0x638] ;  /* 0x00018e00ff1b7b82 */ /* 0x000e220000000800 */
[----:B------:R-:W-:-:S07]  /*8ae0*/  LOP3.LUT R28, RZ, R8, RZ, 0x33, !PT ;  /* 0x00000008ff1c7212 */ /* 0x000fce00078e33ff */
        /* <DEDUP_REMOVED lines=12> */
.L_x_293:
[----:B------:R-:W-:Y:S01]  /*8bb0*/  ISETP.NE.AND P0, PT, R2, 0x1, PT ;  /* 0x000000010200780c */ /* 0x000fe20003f05270 */
[----:B--2---:R-:W-:Y:S01]  /*8bc0*/  VIADD R7, R21, 0xffffffff ;  /* 0xffffffff15077836 */ /* 0x004fe20000000000 */
[----:B-1----:R-:W-:Y:S01]  /*8bd0*/  SHF.R.U64 R5, R4, R26, R5 ;  /* 0x0000001a04057219 */ /* 0x002fe20000001205 */
[----:B------:R-:W-:Y:S01]  /*8be0*/  IMAD.MOV R14, RZ, RZ, -R14 ;  /* 0x000000ffff0e7224 */ /* 0x000fe200078e0a0e */
[----:B------:R-:W-:Y:S01]  /*8bf0*/  LOP3.LUT R4, R13, R28, RZ, 0xc0, !PT ;  /* 0x0000001c0d047212 */ /* 0x000fe200078ec0ff */
[----:B------:R-:W-:Y:S01]  /*8c00*/  IMAD.MOV.U32 R8, RZ, RZ, R12 ;  /* 0x000000ffff087224 */ /* 0x000fe200078e000c */
[----:B------:R-:W-:Y:S01]  /*8c10*/  LOP3.LUT R10, R10, R7, RZ, 0xc0, !PT ;  /* 0x000000070a0a7212 */ /* 0x000fe200078ec0ff */
[----:B------:R-:W-:Y:S02]  /*8c20*/  IMAD.MOV R6, RZ, RZ, -R5 ;  /* 0x000000ffff067224 */ /* 0x000fe400078e0a05 */
[----:B------:R-:W-:-:S04]  /*8c30*/  IMAD R4, R22, R5, R4 ;  /* 0x0000000516047224 */ /* 0x000fc800078e0204 */
[----:B------:R-:W-:Y:S02]  /*8c40*/  @P0 IMAD R23, R20, R14, R3 ;  /* 0x0000000e14170224 */ /* 0x000fe400078e0203 */
[----:B0-----:R-:W-:Y:S02]  /*8c50*/  IMAD R3, R6, R27, R15 ;  /* 0x0000001b06037224 */ /* 0x001fe400078e020f */
[----:B------:R-:W-:Y:S02]  /*8c60*/  IMAD R7, R4, R29, R23 ;  /* 0x0000001d04077224 */ /* 0x000fe400078e0217 */
[----:B------:R-:W-:Y:S02]  /*8c70*/  IMAD R4, R3, R21, R10 ;  /* 0x0000001503047224 */ /* 0x000fe400078e020a */
[----:B------:R-:W-:-:S03]  /*8c80*/  IMAD.MOV.U32 R6, RZ, RZ, 0x1 ;  /* 0x00000001ff067424 */ /* 0x000fc600078e00ff */
[----:B------:R-:W-:Y:S02]  /*8c90*/  SEL R9, R4, R7, !P0 ;  /* 0x0000000704097207 */ /* 0x000fe40004000000 */
[----:B------:R-:W-:-:S07]  /*8ca0*/  SEL R7, R7, R4, !P0 ;  /* 0x0000000407077207 */ /* 0x000fce0004000000 */
.L_x_291:
[----:B------:R-:W-:-:S08]  /*8cb0*/  NOP ;  /* 0x0000000000007918 */ /* 0x000fd00000000000 */
[----:B------:R-:W0:-:S00]  /*8cc0*/  USETMAXREG.DEALLOC.CTAPOOL 0x28 ;  /* 0x00000028000079c8 */ /* 0x000e0000080e0500 */
[----:B0-----:R-:W-:-:S13]  /*8cd0*/  ISETP.NE.AND P0, PT, R0, RZ, PT ;  /* 0x000000ff0000720c */ /* 0x001fda0003f05270 */
[----:B------:R-:W-:Y:S05]  /*8ce0*/  @P0 EXIT ;  /* 0x000000000000094d */ /* 0x000fea0003800000 */
[----:B------:R-:W-:Y:S01]  /*8cf0*/  LOP3.LUT P0, RZ, R6, 0xff, RZ, 0xc0, !PT ;  /* 0x000000ff06ff7812 */ /* 0x000fe2000780c0ff */
[----:B------:R-:W-:Y:S02]  /*8d00*/  IMAD.MOV.U32 R0, RZ, RZ, 0x1 ;  /* 0x00000001ff007424 */ /* 0x000fe400078e00ff */
[----:B------:R-:W-:-:S10]  /*8d10*/  IMAD.MOV.U32 R12, RZ, RZ, RZ ;  /* 0x000000ffff0c7224 */ /* 0x000fd400078e00ff */
[----:B------:R-:W-:Y:S05]  /*8d20*/  @!P0 BRA `(.L_x_294) ;  /* 0x0000000c00308947 */ /* 0x000fea0003800000 */
[----:B------:R-:W0:Y:S01]  /*8d30*/  LDC R0, c[0x0][0x28c] ;  /* 0x0000a300ff007b82 */ /* 0x000e220000000800 */
[----:B------:R-:W-:Y:S01]  /*8d40*/  ULDC UR5, c[0x0][0x600] ;  /* 0x0001800000057ab9 */ /* 0x000fe20000000800 */
[----:B------:R-:W-:Y:S01]  /*8d50*/  ULDC UR4, c[0x0][0xc] ;  /* 0x0000030000047ab9 */ /* 0x000fe20000000800 */
[----:B------:R-:W-:Y:S01]  /*8d60*/  UIADD3 UR16, UR5, -0x1, URZ ;  /* 0xffffffff05107890 */ /* 0x000fe2000fffe03f */
[C---:B------:R-:W-:Y:S01]  /*8d70*/  LOP3.LUT P2, RZ, R18.reuse, 0x7f, RZ, 0xc0, !PT ;  /* 0x0000007f12ff7812 */ /* 0x040fe2000784c0ff */
[----:B------:R-:W-:Y:S01]  /*8d80*/  ULDC UR6, c[0x0][0x658] ;  /* 0x0001960000067ab9 */ /* 0x000fe20000000800 */
[----:B------:R-:W-:Y:S01]  /*8d90*/  ULDC UR5, c[0x0][0x10] ;  /* 0x0000040000057ab9 */ /* 0x000fe20000000800 */
[----:B------:R-:W-:Y:S01]  /*8da0*/  UMOV UR7, 0xffffffff ;  /* 0xffffffff00077882 */ /* 0x000fe20000000000 */
[----:B------:R-:W-:Y:S01]  /*8db0*/  UMOV UR8, 0x1 ;  /* 0x0000000100087882 */ /* 0x000fe20000000000 */
[----:B------:R-:W-:Y:S01]  /*8dc0*/  UIMAD.WIDE.U32 UR4, UR4, UR5, URZ ;  /* 0x00000005040472a5 */ /* 0x000fe2000f8e003f */
[----:B------:R-:W-:Y:S01]  /*8dd0*/  LOP3.LUT P0, RZ, R18, 0x1f, RZ, 0xc0, !PT ;  /* 0x0000001f12ff7812 */ /* 0x000fe2000780c0ff */
[----:B------:R-:W-:Y:S01]  /*8de0*/  USHF.L.U32 UR7, UR7, UR6, URZ ;  /* 0x0000000607077299 */ /* 0x000fe2000800063f */
[----:B------:R-:W-:Y:S01]  /*8df0*/  BSSY B0, `(.L_x_294) ;  /* 0x00000bf000007945 */ /* 0x000fe20003800000 */
[----:B------:R-:W-:Y:S01]  /*8e00*/  USHF.L.U32 UR18, UR8, UR6, URZ ;  /* 0x0000000608127299 */ /* 0x000fe2000800063f */
[----:B------:R-:W-:Y:S01]  /*8e10*/  IMAD.MOV.U32 R13, RZ, RZ, 0x1 ;  /* 0x00000001ff0d7424 */ /* 0x000fe200078e00ff */
[----:B------:R-:W-:Y:S01]  /*8e20*/  LOP3.LUT R11, R19, 0x2, RZ, 0xfc, !PT ;  /* 0x00000002130b7812 */ /* 0x000fe200078efcff */
[----:B------:R-:W-:Y:S01]  /*8e30*/  ULDC UR6, c[0x0][0x14] ;  /* 0x0000050000067ab9 */ /* 0x000fe20000000800 */
[----:B------:R-:W-:Y:S01]  /*8e40*/  PLOP3.LUT P0, PT, P0, P2, PT, 0x8a, 0x0 ;  /* 0x000000000000781c */ /* 0x000fe20000705172 */
[----:B------:R-:W-:Y:S01]  /*8e50*/  UIMAD.WIDE.U32 UR20, UR4, UR6, URZ ;  /* 0x00000006041472a5 */ /* 0x000fe2000f8e003f */
[----:B------:R-:W-:Y:S01]  /*8e60*/  IMAD.MOV.U32 R12, RZ, RZ, RZ ;  /* 0x000000ffff0c7224 */ /* 0x000fe200078e00ff */
[----:B------:R-:W-:-:S02]  /*8e70*/  UIMAD UR13, UR5, UR6, URZ ;  /* 0x00000006050d72a4 */ /* 0x000fc4000f8e023f */
[----:B------:R-:W-:Y:S01]  /*8e80*/  ULOP3.LUT UR17, URZ, UR7, URZ, 0x33, !UPT ;  /* 0x000000073f117292 */ /* 0x000fe2000f8e333f */
[----:B0-----:R-:W-:Y:S01]  /*8e90*/  VIADD R0, R0, 0x7f ;  /* 0x0000007f00007836 */ /* 0x001fe20000000000 */
[----:B------:R-:W-:Y:S01]  /*8ea0*/  UIADD3 UR13, UR21, UR13, URZ ;  /* 0x0000000d150d7290 */ /* 0x000fe2000fffe03f */
[----:B------:R-:W-:-:S03]  /*8eb0*/  ULDC.64 UR22, c[0x0][0x198] ;  /* 0x0000660000167ab9 */ /* 0x000fc60000000a00 */
[----:B------:R-:W-:-:S04]  /*8ec0*/  SHF.R.S32.HI R3, RZ, 0x1f, R0 ;  /* 0x0000001fff037819 */ /* 0x000fc80000011400 */
[----:B------:R-:W-:Y:S01]  /*8ed0*/  LEA.HI R3, R3, R0, RZ, 0x7 ;  /* 0x0000000003037211 */ /* 0x000fe200078f38ff */
[----:B------:R-:W-:-:S03]  /*8ee0*/  IMAD.MOV.U32 R0, RZ, RZ, 0x1 ;  /* 0x00000001ff007424 */ /* 0x000fc600078e00ff */
[----:B------:R-:W-:-:S05]  /*8ef0*/  SHF.R.S32.HI R3, RZ, 0x7, R3 ;  /* 0x00000007ff037819 */ /* 0x000fca0000011403 */
[----:B------:R-:W-:-:S07]  /*8f00*/  VIADD R10, R3, 0x1 ;  /* 0x00000001030a7836 */ /* 0x000fce0000000000 */
.L_x_306:
[----:B------:R-:W-:-:S03]  /*8f10*/  UMOV UR4, 0xffffffff ;  /* 0xffffffff00047882 */ /* 0x000fc60000000000 */
[----:B------:R-:W-:Y:S05]  /*8f20*/  BRA.DIV UR4, `(.L_x_295) ;  /* 0x0000000e04bc7947 */ /* 0x000fea000b800000 */
[----:B------:R-:W-:-:S13]  /*8f30*/  ELECT P6, URZ, PT ;  /* 0x00000000003f782f */ /* 0x000fda00038c0000 */
.L_x_318:
[----:B------:R-:W0:Y:S01]  /*8f40*/  LDC R4, c[0x0][0x28c] ;  /* 0x0000a300ff047b82 */ /* 0x000e220000000800 */
[----:B------:R-:W-:Y:S01]  /*8f50*/  BSSY B1, `(.L_x_296) ;  /* 0x0000037000017945 */ /* 0x000fe20003800000 */
[----:B0-----:R-:W-:-:S13]  /*8f60*/  ISETP.LT.OR P6, PT, R4, 0x1, !P6 ;  /* 0x000000010400780c */ /* 0x001fda00077c1670 */
[----:B------:R-:W-:Y:S05]  /*8f70*/  @P6 BRA `(.L_x_297) ;  /* 0x0000000000d06947 */ /* 0x000fea0003800000 */
[----:B------:R-:W-:Y:S02]  /*8f80*/  IMAD.SHL.U32 R15, R9, 0x100, RZ ;  /* 0x00000100090f7824 */ /* 0x000fe400078e00ff */
[----:B------:R-:W-:Y:S02]  /*8f90*/  IMAD.SHL.U32 R18, R7, 0x80, RZ ;  /* 0x0000008007127824 */ /* 0x000fe400078e00ff */
[----:B------:R-:W-:Y:S02]  /*8fa0*/  IMAD.MOV.U32 R20, RZ, RZ, RZ ;  /* 0x000000ffff147224 */ /* 0x000fe400078e00ff */
[----:B------:R-:W-:Y:S02]  /*8fb0*/  IMAD.MOV.U32 R4, RZ, RZ, R10 ;  /* 0x000000ffff047224 */ /* 0x000fe400078e000a */
[----:B------:R-:W-:Y:S02]  /*8fc0*/  IMAD.MOV.U32 R5, RZ, RZ, R0 ;  /* 0x000000ffff057224 */ /* 0x000fe400078e0000 */
[----:B------:R-:W-:-:S07]  /*8fd0*/  IMAD.MOV.U32 R6, RZ, RZ, R12 ;  /* 0x000000ffff067224 */ /* 0x000fce00078e000c */
.L_x_301:
[----:B------:R-:W0:Y:S01]  /*8fe0*/  S2R R14, SR_CgaCtaId ;  /* 0x00000000000e7919 */ /* 0x000e220000008800 */
[----:B------:R-:W-:Y:S01]  /*8ff0*/  MOV R7, 0x400 ;  /* 0x0000040000077802 */ /* 0x000fe20000000f00 */
[----:B------:R-:W1:Y:S03]  /*9000*/  @!P2 LDC R9, c[0x0][0x500] ;  /* 0x00014000ff09ab82 */ /* 0x000e660000000800 */
[----:B0-----:R-:W-:Y:S02]  /*9010*/  LEA R21, R14, R7, 0x18 ;  /* 0x000000070e157211 */ /* 0x001fe400078ec0ff */
[----:B------:R-:W-:-:S03]  /*9020*/  SHF.L.U32 R7, R5, 0x1f, RZ ;  /* 0x0000001f05077819 */ /* 0x000fc600000006ff */
[----:B------:R-:W-:-:S04]  /*9030*/  IMAD R14, R6, 0x8, R21 ;  /* 0x00000008060e7824 */ /* 0x000fc800078e0215 */
[----:B------:R-:W0:Y:S02]  /*9040*/  SYNCS.PHASECHK.TRANS64.TRYWAIT P1, [R14+URZ+0x28], R7 ;  /* 0x000028070e0075a7 */ /* 0x000e24000802017f */
[----:B01----:R-:W-:Y:S05]  /*9050*/  @!P1 BRA `(.L_x_298) ;  /* 0x0000000c00909947 */ /* 0x003fea0003800000 */
.L_x_319:
[----:B0-----:R-:W-:Y:S01]  /*9060*/  PRMT R7, R11, 0x9910, RZ ;  /* 0x000099100b077816 */ /* 0x001fe200000000ff */
[----:B------:R0:W-:Y:S03]  /*9070*/  @!P2 SYNCS.ARRIVE.TRANS64 RZ, [R14+URZ], R9 ;  /* 0x000000090effa9a7 */ /* 0x0001e6000800003f */
[----:B------:R-:W-:-:S13]  /*9080*/  ISETP.NE.AND P1, PT, R7, 0x2, PT ;  /* 0x000000020700780c */ /* 0x000fda0003f25270 */
[----:B0-----:R-:W-:Y:S05]  /*9090*/  @P1 BRA `(.L_x_299) ;  /* 0x0000000000041947 */ /* 0x001fea0003800000 */
[----:B------:R-:W-:Y:S01]  /*90a0*/  BPT.TRAP 0x1 ;  /* 0x000000040000795c */ /* 0x000fe20000300000 */
.L_x_299:
[----:B------:R-:W-:Y:S05]  /*90b0*/  @P0 BRA `(.L_x_300) ;  /* 0x0000000000040947 */ /* 0x000fea0003800000 */
[----:B------:R-:W-:Y:S01]  /*90c0*/  BPT.TRAP 0x1 ;  /* 0x000000040000795c */ /* 0x000fe20000300000 */
.L_x_300:
[--C-:B------:R-:W-:Y:S01]  /*90d0*/  IMAD R7, R6, 0x4000, R21.reuse ;  /* 0x0000400006077824 */ /* 0x100fe200078e0215 */
[----:B------:R-:W-:Y:S01]  /*90e0*/  R2UR UR9, R14 ;  /* 0x000000000e0972ca */ /* 0x000fe200000e0000 */
[----:B------:R-:W-:Y:S01]  /*90f0*/  IMAD R21, R6, 0x8000, R21 ;  /* 0x0000800006157824 */ /* 0x000fe200078e0215 */
[----:B------:R-:W-:Y:S01]  /*9100*/  UIADD3 UR4, UP0, UR22, 0xf0, URZ ;  /* 0x000000f016047890 */ /* 0x000fe2000ff1e03f */
[----:B------:R-:W-:Y:S01]  /*9110*/  VIADD R4, R4, 0xffffffff ;  /* 0xffffffff04047836 */ /* 0x000fe20000000000 */
[----:B------:R-:W-:Y:S01]  /*9120*/  R2UR UR5, R7 ;  /* 0x00000000070572ca */ /* 0x000fe200000e0000 */
[----:B------:R-:W-:Y:S01]  /*9130*/  UIADD3 UR24, UP1, UR22, 0x1f0, URZ ;  /* 0x000001f016187890 */ /* 0x000fe2000ff3e03f */
[----:B------:R-:W-:Y:S01]  /*9140*/  R2UR UR8, R21 ;  /* 0x00000000150872ca */ /* 0x000fe200000e0000 */
[----:B------:R-:W-:Y:S01]  /*9150*/  VIADD R6, R6, 0x1 ;  /* 0x0000000106067836 */ /* 0x000fe20000000000 */
[----:B------:R-:W-:Y:S01]  /*9160*/  R2UR UR11, R18 ;  /* 0x00000000120b72ca */ /* 0x000fe200000e0000 */
[----:B------:R-:W-:Y:S01]  /*9170*/  UIADD3.X UR25, URZ, UR23, URZ, UP1, !UPT ;  /* 0x000000173f197290 */ /* 0x000fe20008ffe43f */
[----:B------:R-:W-:Y:S01]  /*9180*/  R2UR UR10, R20 ;  /* 0x00000000140a72ca */ /* 0x000fe200000e0000 */
[----:B------:R-:W-:Y:S01]  /*9190*/  UMOV UR6, 0x0 ;  /* 0x0000000000067882 */ /* 0x000fe20000000000 */
[----:B------:R-:W-:Y:S01]  /*91a0*/  R2UR UR12, R8 ;  /* 0x00000000080c72ca */ /* 0x000fe200000e0000 */
[----:B------:R-:W-:Y:S01]  /*91b0*/  UMOV UR7, 0x10000000 ;  /* 0x1000000000077882 */ /* 0x000fe20000000000 */
[----:B------:R-:W-:Y:S01]  /*91c0*/  R2UR UR19, R15 ;  /* 0x000000000f1372ca */ /* 0x000fe200000e0000 */
[----:B------:R-:W-:Y:S01]  /*91d0*/  VIADD R20, R20, 0x80 ;  /* 0x0000008014147836 */ /* 0x000fe20000000000 */
[----:B------:R-:W-:Y:S01]  /*91e0*/  ISETP.GT.AND P3, PT, R4, 0x1, PT ;  /* 0x000000010400780c */ /* 0x000fe20003f64270 */
[----:B------:R-:W-:Y:S01]  /*91f0*/  UIADD3 UR14, UR5, 0x100, URZ ;  /* 0x00000100050e7890 */ /* 0x000fe2000fffe03f */
[----:B------:R-:W-:Y:S01]  /*9200*/  ISETP.NE.AND P1, PT, R6, 0x5, PT ;  /* 0x000000050600780c */ /* 0x000fe20003f25270 */
[----:B------:R-:W-:-:S02]  /*9210*/  UIADD3.X UR5, URZ, UR23, URZ, UP0, !UPT ;  /* 0x000000173f057290 */ /* 0x000fc400087fe43f */
[----:B------:R-:W-:Y:S01]  /*9220*/  UIADD3 UR15, UR8, 0x14100, URZ ;  /* 0x00014100080f7890 */ /* 0x000fe2000fffe03f */
[----:B------:R-:W-:Y:S02]  /*9230*/  SEL R14, RZ, 0x1, P1 ;  /* 0x00000001ff0e7807 */ /* 0x000fe40000800000 */
[----:B------:R-:W-:Y:S01]  /*9240*/  UMOV UR8, UR14 ;  /* 0x0000000e00087c82 */ /* 0x000fe20008000000 */
[----:B------:R-:W-:Y:S02]  /*9250*/  SEL R6, R6, RZ, P1 ;  /* 0x000000ff06067207 */ /* 0x000fe40000800000 */
[----:B------:R-:W-:Y:S01]  /*9260*/  LOP3.LUT R5, R5, R14, RZ, 0x3c, !PT ;  /* 0x0000000e05057212 */ /* 0x000fe200078e3cff */
[----:B------:R0:W-:Y:S02]  /*9270*/  UTMALDG.3D [UR8], [UR4], desc[UR6] ;  /* 0x00000608040075b4 */ /* 0x0001e40008011000 */
[----:B0-----:R-:W-:Y:S01]  /*9280*/  UMOV UR8, UR15 ;  /* 0x0000000f00087c82 */ /* 0x001fe20008000000 */
[----:B------:R-:W-:-:S02]  /*9290*/  UMOV UR11, UR19 ;  /* 0x00000013000b7c82 */ /* 0x000fc40008000000 */
[----:B------:R0:W-:Y:S02]  /*92a0*/  UTMALDG.3D [UR8], [UR24], desc[UR6] ;  /* 0x00000608180075b4 */ /* 0x0001e40008011000 */
[----:B0-----:R-:W-:Y:S05]  /*92b0*/  @P3 BRA `(.L_x_301) ;  /* 0xfffffffc00483947 */ /* 0x001fea000383ffff */
.L_x_297:
[----:B------:R-:W-:Y:S05]  /*92c0*/  BSYNC B1 ;  /* 0x0000000000017941 */ /* 0x000fea0003800000 */
.L_x_296:
[----:B------:R-:W-:Y:S01]  /*92d0*/  LOP3.LUT P3, RZ, R13, 0xff, RZ, 0xc0, !PT ;  /* 0x000000ff0dff7812 */ /* 0x000fe2000786c0ff */
[----:B------:R-:W-:Y:S01]  /*92e0*/  IMAD.IADD R12, R3, 0x1, R12 ;  /* 0x00000001030c7824 */ /* 0x000fe200078e020c */
[----:B------:R-:W-:Y:S01]  /*92f0*/  IADD3 R16, P4, R16, UR20, RZ ;  /* 0x0000001410107c10 */ /* 0x000fe2000ff9e0ff */
[----:B------:R-:W-:Y:S01]  /*9300*/  ULDC.64 UR4, c[0x0][0x650] ;  /* 0x0001940000047ab9 */ /* 0x000fe20000000a00 */
[----:B------:R-:W-:Y:S01]  /*9310*/  BSSY B1, `(.L_x_302) ;  /* 0x000006a000017945 */ /* 0x000fe20003800000 */
[----:B------:R-:W-:Y:S01]  /*9320*/  IMAD.MOV.U32 R9, RZ, RZ, -0x1 ;  /* 0xffffffffff097424 */ /* 0x000fe200078e00ff */
[----:B------:R-:W-:Y:S01]  /*9330*/  ISETP.GT.U32.AND P1, PT, R12, 0x4, PT ;  /* 0x000000040c00780c */ /* 0x000fe20003f24070 */
[----:B------:R-:W-:Y:S01]  /*9340*/  IMAD.MOV.U32 R8, RZ, RZ, -0x1 ;  /* 0xffffffffff087424 */ /* 0x000fe200078e00ff */
[----:B------:R-:W-:Y:S02]  /*9350*/  IADD3.X R17, R17, UR13, RZ, P4, !PT ;  /* 0x0000000d11117c10 */ /* 0x000fe4000a7fe4ff */
[----:B------:R-:W-:-:S02]  /*9360*/  ISETP.LT.U32.AND P1, PT, R3, 0x5, P1 ;  /* 0x000000050300780c */ /* 0x000fc40000f21070 */
[----:B------:R-:W-:Y:S01]  /*9370*/  PRMT R13, RZ, 0x7610, R13 ;  /* 0x00007610ff0d7816 */ /* 0x000fe2000000000d */
[----:B------:R-:W0:Y:S01]  /*9380*/  @P3 S2R R5, SR_CgaCtaId ;  /* 0x0000000000053919 */ /* 0x000e220000008800 */
[----:B------:R-:W-:-:S04]  /*9390*/  @P3 MOV R4, 0x400 ;  /* 0x0000040000043802 */ /* 0x000fc80000000f00 */
[----:B0-----:R-:W-:Y:S01]  /*93a0*/  @P3 LEA R6, R5, R4, 0x18 ;  /* 0x0000000405063211 */ /* 0x001fe200078ec0ff */
[----:B------:R-:W-:-:S03]  /*93b0*/  IMAD.WIDE.U32 R4, R12, -0x33333333, RZ ;  /* 0xcccccccd0c047825 */ /* 0x000fc600078e00ff */
[----:B------:R0:W-:Y:S01]  /*93c0*/  @P3 SYNCS.ARRIVE.TRANS64.A1T0 RZ, [R6+URZ+0x68], RZ ;  /* 0x000068ff06ff39a7 */ /* 0x0001e2000810003f */
[----:B------:R-:W-:Y:S02]  /*93d0*/  ISETP.GE.U32.AND P3, PT, R3, 0x5, PT ;  /* 0x000000050300780c */ /* 0x000fe40003f66070 */
[----:B------:R-:W-:Y:S02]  /*93e0*/  SHF.R.U32.HI R7, RZ, 0x2, R5 ;  /* 0x00000002ff077819 */ /* 0x000fe40000011605 */
[----:B------:R-:W-:Y:S02]  /*93f0*/  SEL R5, RZ, 0x1, !P1 ;  /* 0x00000001ff057807 */ /* 0x000fe40004800000 */
[----:B------:R-:W-:Y:S01]  /*9400*/  ISETP.GE.U32.AND P1, PT, R16, UR4, PT ;  /* 0x0000000410007c0c */ /* 0x000fe2000bf26070 */
[----:B------:R-:W-:Y:S01]  /*9410*/  IMAD R12, R7, -0x5, R12 ;  /* 0xfffffffb070c7824 */ /* 0x000fe200078e020c */
[----:B------:R-:W-:Y:S02]  /*9420*/  LOP3.LUT R0, R0, R5, RZ, 0x3c, !PT ;  /* 0x0000000500007212 */ /* 0x000fe400078e3cff */
[----:B------:R-:W-:-:S02]  /*9430*/  ISETP.GE.U32.AND.EX P1, PT, R17, UR5, PT, P1 ;  /* 0x0000000511007c0c */ /* 0x000fc4000bf26110 */
[----:B------:R-:W-:Y:S02]  /*9440*/  PRMT R4, RZ, 0x7610, R4 ;  /* 0x00007610ff047816 */ /* 0x000fe40000000004 */
[----:B------:R-:W-:Y:S01]  /*9450*/  @P3 LOP3.LUT R0, R0, 0x1, R7, 0x78, !PT ;  /* 0x0000000100003812 */ /* 0x000fe200078e7807 */
[----:B------:R-:W-:-:S08]  /*9460*/  IMAD.MOV.U32 R7, RZ, RZ, -0x1 ;  /* 0xffffffffff077424 */ /* 0x000fd000078e00ff */
[----:B0-----:R-:W-:Y:S05]  /*9470*/  @P1 BRA `(.L_x_303) ;  /* 0x00000004004c1947 */ /* 0x001fea0003800000 */
[----:B------:R-:W-:Y:S01]  /*9480*/  ULDC.64 UR4, c[0x0][0x628] ;  /* 0x00018a0000047ab9 */ /* 0x000fe20000000a00 */
[----:B------:R-:W0:Y:S01]  /*9490*/  S2R R15, SR_CTAID.X ;  /* 0x00000000000f7919 */ /* 0x000e220000002500 */
[----:B------:R-:W-:Y:S01]  /*94a0*/  ISETP.NE.U32.AND P1, PT, RZ, UR4, PT ;  /* 0x00000004ff007c0c */ /* 0x000fe2000bf25070 */
[----:B------:R-:W-:Y:S01]  /*94b0*/  ULDC UR7, c[0x0][0x630] ;  /* 0x00018c0000077ab9 */ /* 0x000fe20000000800 */
[----:B------:R-:W-:Y:S01]  /*94c0*/  IMAD.MOV.U32 R4, RZ, RZ, R16 ;  /* 0x000000ffff047224 */ /* 0x000fe200078e0010 */
[----:B------:R-:W1:Y:S01]  /*94d0*/  S2R R14, SR_CTAID.Y ;  /* 0x00000000000e7919 */ /* 0x000e620000002600 */
[----:B------:R-:W-:Y:S01]  /*94e0*/  ISETP.NE.AND.EX P1, PT, RZ, UR5, PT, P1 ;  /* 0x00000005ff007c0c */ /* 0x000fe2000bf25310 */
[----:B------:R-:W-:-:S12]  /*94f0*/  IMAD.MOV.U32 R5, RZ, RZ, R17 ;  /* 0x000000ffff057224 */ /* 0x000fd800078e0011 */
[----:B------:R-:W-:Y:S05]  /*9500*/  @!P1 BRA `(.L_x_304) ;  /* 0x0000000000289947 */ /* 0x000fea0003800000 */
[----:B------:R-:W-:Y:S02]  /*9510*/  ULDC UR6, c[0x0][0x634] ;  /* 0x00018d0000067ab9 */ /* 0x000fe40000000800 */
[----:B------:R-:W-:-:S05]  /*9520*/  IADD3 R9, P1, R16, UR6, RZ ;  /* 0x0000000610097c10 */ /* 0x000fca000ff3e0ff */
[----:B------:R-:W-:-:S04]  /*9530*/  IMAD.X R21, RZ, RZ, R17, P1 ;  /* 0x000000ffff157224 */ /* 0x000fc800008e0611 */
[----:B------:R-:W-:-:S04]  /*9540*/  IMAD.WIDE.U32 R6, R21, UR4, RZ ;  /* 0x0000000415067c25 */ /* 0x000fc8000f8e00ff */
[----:B------:R-:W-:-:S04]  /*9550*/  IMAD.WIDE.U32 R6, P1, R9, UR5, R6 ;  /* 0x0000000509067c25 */ /* 0x000fc8000f820006 */
[----:B------:R-:W-:-:S04]  /*9560*/  IMAD.WIDE.U32 R8, R9, UR4, RZ ;  /* 0x0000000409087c25 */ /* 0x000fc8000f8e00ff */
[----:B------:R-:W-:Y:S01]  /*9570*/  IMAD.X R5, RZ, RZ, RZ, P1 ;  /* 0x000000ffff057224 */ /* 0x000fe200008e06ff */
[----:B------:R-:W-:Y:S01]  /*9580*/  IADD3 RZ, P1, R9, R6, RZ ;  /* 0x0000000609ff7210 */ /* 0x000fe20007f3e0ff */
[----:B------:R-:W-:-:S04]  /*9590*/  IMAD.MOV.U32 R4, RZ, RZ, R7 ;  /* 0x000000ffff047224 */ /* 0x000fc800078e0007 */
[----:B------:R-:W-:-:S08]  /*95a0*/  IMAD.WIDE.U32.X R4, R21, UR5, R4, P1 ;  /* 0x0000000515047c25 */ /* 0x000fd000088e0404 */
.L_x_304:
[--C-:B------:R-:W-:Y:S01]  /*95b0*/  SHF.R.U64 R8, R4, UR7, R5.reuse ;  /* 0x0000000704087c19 */ /* 0x100fe20008001205 */
[----:B------:R-:W-:Y:S01]  /*95c0*/  ULDC.64 UR4, c[0x0][0x620] ;  /* 0x0001880000047ab9 */ /* 0x000fe20000000a00 */
[----:B------:R-:W-:Y:S01]  /*95d0*/  SHF.R.U32.HI R4, RZ, UR7, R5 ;  /* 0x00000007ff047c19 */ /* 0x000fe20008011605 */
[----:B------:R-:W2:Y:S01]  /*95e0*/  LDC R24, c[0x0][0x144] ;  /* 0x00005100ff187b82 */ /* 0x000ea20000000800 */
[----:B------:R-:W-:Y:S01]  /*95f0*/  IADD3 R7, P1, RZ, -R8, RZ ;  /* 0x80000008ff077210 */ /* 0x000fe20007f3e0ff */
[----:B------:R-:W-:Y:S01]  /*9600*/  ULDC.64 UR8, c[0x0][0x640] ;  /* 0x0001900000087ab9 */ /* 0x000fe20000000a00 */
[----:B0-----:R-:W-:Y:S01]  /*9610*/  I2FP.F32.U32 R9, R15 ;  /* 0x0000000f00097245 */ /* 0x001fe20000201000 */
[----:B------:R-:W-:Y:S02]  /*9620*/  ULDC UR6, c[0x0][0x608] ;  /* 0x0001820000067ab9 */ /* 0x000fe40000000800 */
[----:B------:R-:W-:Y:S01]  /*9630*/  IMAD.X R4, RZ, RZ, ~R4, P1 ;  /* 0x000000ffff047224 */ /* 0x000fe200008e0e04 */
[----:B------:R-:W-:Y:S01]  /*9640*/  ISETP.NE.U32.AND P1, PT, RZ, UR8, PT ;  /* 0x00000008ff007c0c */ /* 0x000fe2000bf25070 */
[----:B------:R-:W0:Y:S02]  /*9650*/  LDC R21, c[0x0][0x148] ;  /* 0x00005200ff157b82 */ /* 0x000e240000000800 */
[----:B------:R-:W-:Y:S01]  /*9660*/  IMAD R6, R4, UR4, RZ ;  /* 0x0000000404067c24 */ /* 0x000fe2000f8e02ff */
[----:B------:R-:W-:Y:S01]  /*9670*/  ISETP.NE.AND.EX P1, PT, RZ, UR9, PT, P1 ;  /* 0x00000009ff007c0c */ /* 0x000fe2000bf25310 */
[----:B------:R-:W-:Y:S01]  /*9680*/  IMAD.WIDE.U32 R4, R7, UR4, R16 ;  /* 0x0000000407047c25 */ /* 0x000fe2000f8e0010 */
[----:B------:R-:W-:-:S03]  /*9690*/  ULDC UR4, c[0x0][0x150] ;  /* 0x0000540000047ab9 */ /* 0x000fc60000000800 */
[----:B------:R-:W-:Y:S02]  /*96a0*/  IMAD R7, R7, UR5, R6 ;  /* 0x0000000507077c24 */ /* 0x000fe4000f8e0206 */
[----:B------:R-:W-:Y:S01]  /*96b0*/  FMUL R6, R9, UR4 ;  /* 0x0000000409067c20 */ /* 0x000fe20008400000 */
[----:B------:R-:W-:Y:S01]  /*96c0*/  ULDC UR4, c[0x0][0x618] ;  /* 0x0001860000047ab9 */ /* 0x000fe20000000800 */
[----:B------:R-:W-:Y:S01]  /*96d0*/  ULDC UR5, c[0x0][0x154] ;  /* 0x0000550000057ab9 */ /* 0x000fe20000000800 */
[----:B------:R-:W-:-:S03]  /*96e0*/  IMAD.IADD R5, R5, 0x1, R7 ;  /* 0x0000000105057824 */ /* 0x000fc600078e0207 */
[----:B------:R-:W3:Y:S02]  /*96f0*/  F2I.U32.TRUNC.NTZ R6, R6 ;  /* 0x0000000600067305 */ /* 0x000ee4000020f000 */
[----:B------:R-:W-:Y:S02]  /*9700*/  SHF.R.U64 R9, R4, UR4, R5 ;  /* 0x0000000404097c19 */ /* 0x000fe40008001205 */
[----:B-1----:R-:W-:-:S05]  /*9710*/  I2FP.F32.U32 R4, R14 ;  /* 0x0000000e00047245 */ /* 0x002fca0000201000 */
[----:B------:R-:W-:Y:S01]  /*9720*/  FMUL R22, R4, UR5 ;  /* 0x0000000504167c20 */ /* 0x000fe20008400000 */
[----:B------:R-:W-:Y:S01]  /*9730*/  SHF.R.U32.HI R4, RZ, UR4, R5 ;  /* 0x00000004ff047c19 */ /* 0x000fe20008011605 */
[----:B------:R-:W-:-:S03]  /*9740*/  ULDC UR4, c[0x0][0x658] ;  /* 0x0001960000047ab9 */ /* 0x000fc60000000800 */
[--C-:B------:R-:W-:Y:S01]  /*9750*/  SHF.R.U64 R20, R9, UR6, R4.reuse ;  /* 0x0000000609147c19 */ /* 0x100fe20008001204 */
[----:B------:R-:W1:Y:S01]  /*9760*/  F2I.U32.TRUNC.NTZ R22, R22 ;  /* 0x0000001600167305 */ /* 0x000e62000020f000 */
[----:B------:R-:W-:Y:S01]  /*9770*/  SHF.R.U32.HI R5, RZ, UR6, R4 ;  /* 0x00000006ff057c19 */ /* 0x000fe20008011604 */
[----:B---3--:R-:W-:-:S03]  /*9780*/  IMAD.MOV R6, RZ, RZ, -R6 ;  /* 0x000000ffff067224 */ /* 0x008fc600078e0a06 */
[----:B------:R-:W-:Y:S01]  /*9790*/  SHF.R.U64 R18, R20, UR4, R5 ;  /* 0x0000000414127c19 */ /* 0x000fe20008001205 */
[----:B--2---:R-:W-:Y:S01]  /*97a0*/  IMAD R15, R24, R6, R15 ;  /* 0x00000006180f7224 */ /* 0x004fe200078e020f */
[----:B------:R-:W-:-:S03]  /*97b0*/  SHF.R.U32.HI R23, RZ, UR4, R5 ;  /* 0x00000004ff177c19 */ /* 0x000fc60008011605 */
[----:B------:R-:W-:Y:S02]  /*97c0*/  IMAD.MOV.U32 R4, RZ, RZ, R18 ;  /* 0x000000ffff047224 */ /* 0x000fe400078e0012 */
[----:B------:R-:W-:Y:S01]  /*97d0*/  IMAD.MOV.U32 R5, RZ, RZ, R23 ;  /* 0x000000ffff057224 */ /* 0x000fe200078e0017 */
[----:B-1----:R-:W-:Y:S06]  /*97e0*/  @!P1 BRA `(.L_x_305) ;  /* 0x0000000000289947 */ /* 0x002fec0003800000 */
[----:B------:R-:W-:Y:S02]  /*97f0*/  ULDC UR4, c[0x0][0x64c] ;  /* 0x0001930000047ab9 */ /* 0x000fe40000000800 */
[----:B------:R-:W-:-:S05]  /*9800*/  IADD3 R5, P1, R18, UR4, RZ ;  /* 0x0000000412057c10 */ /* 0x000fca000ff3e0ff */
[----:B------:R-:W-:-:S04]  /*9810*/  IMAD.X R23, RZ, RZ, R23, P1 ;  /* 0x000000ffff177224 */ /* 0x000fc800008e0617 */
[----:B------:R-:W-:-:S04]  /*9820*/  IMAD.WIDE.U32 R6, R23, UR8, RZ ;  /* 0x0000000817067c25 */ /* 0x000fc8000f8e00ff */
[----:B------:R-:W-:-:S04]  /*9830*/  IMAD.WIDE.U32 R6, P1, R5, UR9, R6 ;  /* 0x0000000905067c25 */ /* 0x000fc8000f820006 */
[----:B------:R-:W-:-:S04]  /*9840*/  IMAD.WIDE.U32 R4, R5, UR8, RZ ;  /* 0x0000000805047c25 */ /* 0x000fc8000f8e00ff */
[----:B------:R-:W-:Y:S01]  /*9850*/  IMAD.MOV.U32 R4, RZ, RZ, R7 ;  /* 0x000000ffff047224 */ /* 0x000fe200078e0007 */
[----:B------:R-:W-:Y:S01]  /*9860*/  IADD3 RZ, P3, R5, R6, RZ ;  /* 0x0000000605ff7210 */ /* 0x000fe20007f7e0ff */
[----:B------:R-:W-:-:S04]  /*9870*/  IMAD.X R5, RZ, RZ, RZ, P1 ;  /* 0x000000ffff057224 */ /* 0x000fc800008e06ff */
[----:B------:R-:W-:-:S08]  /*9880*/  IMAD.WIDE.U32.X R4, R23, UR9, R4, P3 ;  /* 0x0000000917047c25 */ /* 0x000fd000098e0404 */
.L_x_305:
[----:B------:R-:W-:Y:S01]  /*9890*/  ISETP.NE.AND P1, PT, R2, 0x1, PT ;  /* 0x000000010200780c */ /* 0x000fe20003f25270 */
[----:B------:R-:W-:Y:S01]  /*98a0*/  ULDC UR4, c[0x0][0x648] ;  /* 0x0001920000047ab9 */ /* 0x000fe20000000800 */
[----:B------:R-:W-:Y:S01]  /*98b0*/  LOP3.LUT R20, R20, UR17, RZ, 0xc0, !PT ;  /* 0x0000001114147c12 */ /* 0x000fe2000f8ec0ff */
[----:B------:R-:W-:Y:S01]  /*98c0*/  IMAD.MOV R22, RZ, RZ, -R22 ;  /* 0x000000ffff167224 */ /* 0x000fe200078e0a16 */
[----:B------:R-:W-:Y:S01]  /*98d0*/  SHF.R.U64 R5, R4, UR4, R5 ;  /* 0x0000000404057c19 */ /* 0x000fe20008001205 */
[----:B------:R-:W-:Y:S01]  /*98e0*/  ULDC UR4, c[0x0][0x638] ;  /* 0x00018e0000047ab9 */ /* 0x000fe20000000800 */
[----:B------:R-:W-:Y:S01]  /*98f0*/  LOP3.LUT R9, R9, UR16, RZ, 0xc0, !PT ;  /* 0x0000001009097c12 */ /* 0x000fe2000f8ec0ff */
[----:B------:R-:W-:Y:S01]  /*9900*/  ULDC UR5, c[0x0][0x610] ;  /* 0x0001840000057ab9 */ /* 0x000fe20000000800 */
[----:B------:R-:W-:Y:S02]  /*9910*/  IMAD.MOV.U32 R4, RZ, RZ, 0x1 ;  /* 0x00000001ff047424 */ /* 0x000fe400078e00ff */
[----:B------:R-:W-:-:S02]  /*9920*/  IMAD.MOV R7, RZ, RZ, -R5 ;  /* 0x000000ffff077224 */ /* 0x000fc400078e0a05 */
[----:B------:R-:W-:Y:S02]  /*9930*/  IMAD R20, R5, UR18, R20 ;  /* 0x0000001205147c24 */ /* 0x000fe4000f8e0214 */
[----:B0-----:R-:W-:Y:S02]  /*9940*/  @P1 IMAD R15, R21, R22, R14 ;  /* 0x00000016150f1224 */ /* 0x001fe400078e020e */
[----:B------:R-:W-:Y:S01]  /*9950*/  IMAD R18, R7, UR4, R18 ;  /* 0x0000000407127c24 */ /* 0x000fe2000f8e0212 */
[----:B------:R-:W-:Y:S01]  /*9960*/  ULDC UR4, c[0x0][0x600] ;  /* 0x0001800000047ab9 */ /* 0x000fe20000000800 */
[----:B------:R-:W-:Y:S02]  /*9970*/  IMAD R15, R20, UR5, R15 ;  /* 0x00000005140f7c24 */ /* 0x000fe4000f8e020f */
[----:B------:R-:W-:-:S05]  /*9980*/  IMAD R18, R18, UR4, R9 ;  /* 0x0000000412127c24 */ /* 0x000fca000f8e0209 */
[----:B------:R-:W-:Y:S02]  /*9990*/  SEL R9, R18, R15, !P1 ;  /* 0x0000000f12097207 */ /* 0x000fe40004800000 */
[----:B------:R-:W-:-:S07]  /*99a0*/  SEL R7, R15, R18, !P1 ;  /* 0x000000120f077207 */ /* 0x000fce0004800000 */
.L_x_303:
[----:B------:R-:W-:Y:S05]  /*99b0*/  BSYNC B1 ;  /* 0x0000000000017941 */ /* 0x000fea0003800000 */
.L_x_302:
[----:B------:R-:W-:-:S13]  /*99c0*/  LOP3.LUT P1, RZ, R4, 0xff, RZ, 0xc0, !PT ;  /* 0x000000ff04ff7812 */ /* 0x000fda000782c0ff */
[----:B------:R-:W-:Y:S05]  /*99d0*/  @P1 BRA `(.L_x_306) ;  /* 0xfffffff4004c1947 */ /* 0x000fea000383ffff */
[----:B------:R-:W-:Y:S05]  /*99e0*/  BSYNC B0 ;  /* 0x0000000000007941 */ /* 0x000fea0003800000 */
.L_x_294:
[----:B------:R-:W-:-:S03]  /*99f0*/  UMOV UR4, 0xffffffff ;  /* 0xffffffff00047882 */ /* 0x000fc60000000000 */
[----:B------:R-:W-:Y:S05]  /*9a00*/  BRA.DIV UR4, `(.L_x_307) ;  /* 0x0000000604387947 */ /* 0x000fea000b800000 */
[----:B------:R-:W-:-:S13]  /*9a10*/  ELECT P6, URZ, PT ;  /* 0x00000000003f782f */ /* 0x000fda00038c0000 */
.L_x_322:
[----:B------:R-:W-:Y:S04]  /*9a20*/  BSSY B0, `(.L_x_308) ;  /* 0x0000034000007945 */ /* 0x000fe80003800000 */
[----:B------:R-:W-:Y:S05]  /*9a30*/  @!P6 BRA `(.L_x_309) ;  /* 0x0000000000c8e947 */ /* 0x000fea0003800000 */
[----:B------:R-:W-:-:S04]  /*9a40*/  LOP3.LUT R19, R19, 0x2, RZ, 0xfc, !PT ;  /* 0x0000000213137812 */ /* 0x000fc800078efcff */
[----:B------:R-:W-:-:S13]  /*9a50*/  ISETP.NE.AND P0, PT, R19, 0x3, PT ;  /* 0x000000031300780c */ /* 0x000fda0003f05270 */
[----:B------:R-:W-:Y:S05]  /*9a60*/  @!P0 BRA `(.L_x_310) ;  /* 0x0000000000048947 */ /* 0x000fea0003800000 */
[----:B------:R-:W-:Y:S01]  /*9a70*/  BPT.TRAP 0x1 ;  /* 0x000000040000795c */ /* 0x000fe20000300000 */
.L_x_310:
[----:B------:R-:W0:Y:S01]  /*9a80*/  S2R R3, SR_CgaCtaId ;  /* 0x0000000000037919 */ /* 0x000e220000008800 */
[----:B------:R-:W-:-:S04]  /*9a90*/  MOV R2, 0x400 ;  /* 0x0000040000027802 */ /* 0x000fc80000000f00 */
[----:B0-----:R-:W-:Y:S02]  /*9aa0*/  LEA R3, R3, R2, 0x18 ;  /* 0x0000000203037211 */ /* 0x001fe400078ec0ff */
[----:B------:R-:W-:-:S03]  /*9ab0*/  SHF.L.U32 R2, R0, 0x1f, RZ ;  /* 0x0000001f00027819 */ /* 0x000fc600000006ff */
[----:B------:R-:W-:-:S04]  /*9ac0*/  VIADD R3, R3, 0x28 ;  /* 0x0000002803037836 */ /* 0x000fc80000000000 */
[C---:B------:R-:W-:Y:S02]  /*9ad0*/  IMAD R7, R12.reuse, 0x8, R3 ;  /* 0x000000080c077824 */ /* 0x040fe400078e0203 */
[----:B------:R-:W-:Y:S02]  /*9ae0*/  VIADD R12, R12, 0x1 ;  /* 0x000000010c0c7836 */ /* 0x000fe40000000000 */
[----:B------:R-:W0:Y:S03]  /*9af0*/  SYNCS.PHASECHK.TRANS64.TRYWAIT P0, [R7+URZ], R2 ;  /* 0x00000002070075a7 */ /* 0x000e26000800017f */
[----:B------:R-:W-:-:S04]  /*9b00*/  ISETP.NE.AND P1, PT, R12, 0x5, PT ;  /* 0x000000050c00780c */ /* 0x000fc80003f25270 */
[----:B------:R-:W-:Y:S02]  /*9b10*/  SEL R5, RZ, 0x1, P1 ;  /* 0x00000001ff057807 */ /* 0x000fe40000800000 */
[----:B------:R-:W-:Y:S02]  /*9b20*/  SEL R12, R12, RZ, P1 ;  /* 0x000000ff0c0c7207 */ /* 0x000fe40000800000 */
[----:B------:R-:W-:-:S03]  /*9b30*/  LOP3.LUT R5, R0, R5, RZ, 0x3c, !PT ;  /* 0x0000000500057212 */ /* 0x000fc600078e3cff */
[----:B------:R-:W-:Y:S01]  /*9b40*/  IMAD R9, R12, 0x8, R3 ;  /* 0x000000080c097824 */ /* 0x000fe200078e0203 */
[----:B------:R-:W-:Y:S01]  /*9b50*/  SHF.L.U32 R4, R5, 0x1f, RZ ;  /* 0x0000001f05047819 */ /* 0x000fe200000006ff */
[----:B0-----:R-:W-:Y:S06]  /*9b60*/  @!P0 BRA `(.L_x_311) ;  /* 0x0000000400008947 */ /* 0x001fec0003800000 */
.L_x_323:
[----:B------:R-:W1:Y:S01]  /*9b70*/  SYNCS.PHASECHK.TRANS64.TRYWAIT P0, [R9+URZ], R4 ;  /* 0x00000004090075a7 */ /* 0x000e62000800017f */
[----:B------:R-:W-:-:S05]  /*9b80*/  VIADD R0, R12, 0x1 ;  /* 0x000000010c007836 */ /* 0x000fca0000000000 */
[----:B------:R-:W-:-:S04]  /*9b90*/  ISETP.NE.AND P1, PT, R0, 0x5, PT ;  /* 0x000000050000780c */ /* 0x000fc80003f25270 */
[----:B0-----:R-:W-:Y:S02]  /*9ba0*/  SEL R2, RZ, 0x1, P1 ;  /* 0x00000001ff027807 */ /* 0x001fe40000800000 */
[----:B------:R-:W-:Y:S02]  /*9bb0*/  SEL R0, R0, RZ, P1 ;  /* 0x000000ff00007207 */ /* 0x000fe40000800000 */
[----:B------:R-:W-:-:S03]  /*9bc0*/  LOP3.LUT R7, R5, R2, RZ, 0x3c, !PT ;  /* 0x0000000205077212 */ /* 0x000fc600078e3cff */
[----:B------:R-:W-:Y:S01]  /*9bd0*/  IMAD R6, R0, 0x8, R3 ;  /* 0x0000000800067824 */ /* 0x000fe200078e0203 */
[----:B------:R-:W-:Y:S01]  /*9be0*/  SHF.L.U32 R5, R7, 0x1f, RZ ;  /* 0x0000001f07057819 */ /* 0x000fe200000006ff */
[----:B-1----:R-:W-:Y:S06]  /*9bf0*/  @!P0 BRA `(.L_x_312) ;  /* 0x0000000000f08947 */ /* 0x002fec0003800000 */
.L_x_324:
[----:B------:R-:W1:Y:S01]  /*9c00*/  SYNCS.PHASECHK.TRANS64.TRYWAIT P0, [R6+URZ], R5 ;  /* 0x00000005060075a7 */ /* 0x000e62000800017f */
[----:B------:R-:W-:-:S05]  /*9c10*/  VIADD R0, R0, 0x1 ;  /* 0x0000000100007836 */ /* 0x000fca0000000000 */
[----:B------:R-:W-:-:S04]  /*9c20*/  ISETP.NE.AND P1, PT, R0, 0x5, PT ;  /* 0x000000050000780c */ /* 0x000fc80003f25270 */
[----:B------:R-:W-:Y:S02]  /*9c30*/  SEL R2, RZ, 0x1, P1 ;  /* 0x00000001ff027807 */ /* 0x000fe40000800000 */
[----:B------:R-:W-:Y:S02]  /*9c40*/  SEL R0, R0, RZ, P1 ;  /* 0x000000ff00007207 */ /* 0x000fe40000800000 */
[----:B------:R-:W-:-:S03]  /*9c50*/  LOP3.LUT R7, R7, R2, RZ, 0x3c, !PT ;  /* 0x0000000207077212 */ /* 0x000fc600078e3cff */
[----:B0-----:R-:W-:Y:S01]  /*9c60*/  IMAD R9, R0, 0x8, R3 ;  /* 0x0000000800097824 */ /* 0x001fe200078e0203 */
[----:B------:R-:W-:Y:S01]  /*9c70*/  SHF.L.U32 R4, R7, 0x1f, RZ ;  /* 0x0000001f07047819 */ /* 0x000fe200000006ff */
[----:B-1----:R-:W-:Y:S06]  /*9c80*/  @!P0 BRA `(.L_x_313) ;  /* 0x0000000000e08947 */ /* 0x002fec0003800000 */
.L_x_325:
[----:B------:R-:W1:Y:S01]  /*9c90*/  SYNCS.PHASECHK.TRANS64.TRYWAIT P0, [R9+URZ], R4 ;  /* 0x00000004090075a7 */ /* 0x000e62000800017f */
[----:B------:R-:W-:-:S05]  /*9ca0*/  VIADD R0, R0, 0x1 ;  /* 0x0000000100007836 */ /* 0x000fca0000000000 */
[----:B------:R-:W-:-:S04]  /*9cb0*/  ISETP.NE.AND P1, PT, R0, 0x5, PT ;  /* 0x000000050000780c */ /* 0x000fc80003f25270 */
[----:B------:R-:W-:Y:S02]  /*9cc0*/  SEL R2, RZ, 0x1, P1 ;  /* 0x00000001ff027807 */ /* 0x000fe40000800000 */
[----:B------:R-:W-:Y:S02]  /*9cd0*/  SEL R0, R0, RZ, P1 ;  /* 0x000000ff00007207 */ /* 0x000fe40000800000 */
[----:B------:R-:W-:Y:S01]  /*9ce0*/  LOP3.LUT R2, R7, R2, RZ, 0x3c, !PT ;  /* 0x0000000207027212 */ /* 0x000fe200078e3cff */
[----:B-1----:R-:W-:Y:S06]  /*9cf0*/  @!P0 BRA `(.L_x_314) ;  /* 0x0000000000d88947 */ /* 0x002fec0003800000 */
.L_x_326:
[----:B------:R-:W-:Y:S01]  /*9d00*/  IMAD R3, R0, 0x8, R3 ;  /* 0x0000000800037824 */ /* 0x000fe200078e0203 */
[----:B------:R-:W-:-:S07]  /*9d10*/  SHF.L.U32 R0, R2, 0x1f, RZ ;  /* 0x0000001f02007819 */ /* 0x000fce00000006ff */
.L_x_315:
[----:B--2---:R2:W3:Y:S02]  /*9d20*/  SYNCS.PHASECHK.TRANS64.TRYWAIT P0, [R3+URZ], R0 ;  /* 0x00000000030075a7 */ /* 0x0044e4000800017f */
[----:B---3--:R-:W-:Y:S05]  /*9d30*/  @!P0 NANOSLEEP.SYNCS 0x989680 ;  /* 0x009896800000895d */ /* 0x008fea0003900000 */
[----:B------:R-:W3:Y:S02]  /*9d40*/  @!P0 SYNCS.PHASECHK.TRANS64 P0, [R3+URZ], R0 ;  /* 0x00000000030085a7 */ /* 0x000ee4000800007f */
[----:B---3--:R-:W-:Y:S05]  /*9d50*/  @!P0 BRA `(.L_x_315) ;  /* 0xfffffffc00f08947 */ /* 0x008fea000383ffff */
.L_x_309:
[----:B------:R-:W-:Y:S05]  /*9d60*/  BSYNC B0 ;  /* 0x0000000000007941 */ /* 0x000fea0003800000 */
.L_x_308:
[----:B------:R-:W-:Y:S05]  /*9d70*/  EXIT ;  /* 0x000000000000794d */ /* 0x000fea0003800000 */
.L_x_17:
[----:B----4-:R4:W0:Y:S02]  /*9d80*/  SYNCS.PHASECHK.TRANS64.TRYWAIT P1, [R3+URZ], R0 ;  /* 0x00000000030075a7 */ /* 0x010824000802017f */
[----:B0-----:R-:W-:Y:S05]  /*9d90*/  @!P1 NANOSLEEP.SYNCS 0x989680 ;  /* 0x009896800000995d */ /* 0x001fea0003900000 */
[----:B------:R-:W0:Y:S02]  /*9da0*/  @!P1 SYNCS.PHASECHK.TRANS64 P1, [R3+URZ], R0 ;  /* 0x00000000030095a7 */ /* 0x000e24000802007f */
[----:B0-----:R-:W-:Y:S05]  /*9db0*/  @!P1 BRA `(.L_x_17) ;  /* 0xfffffffc00f09947 */ /* 0x001fea000383ffff */
[----:B------:R-:W-:Y:S05]  /*9dc0*/  BRA `(.L_x_16) ;  /* 0xffffff74002c7947 */ /* 0x000fea000383ffff */
.L_x_22:
[----:B-1----:R1:W3:Y:S02]  /*9dd0*/  SYNCS.PHASECHK.TRANS64.TRYWAIT P1, [R5+URZ], R4 ;  /* 0x00000004050075a7 */ /* 0x0022e4000802017f */
[----:B---3--:R-:W-:Y:S05]  /*9de0*/  @!P1 NANOSLEEP.SYNCS 0x989680 ;  /* 0x009896800000995d */ /* 0x008fea0003900000 */
[----:B------:R-:W3:Y:S02]  /*9df0*/  @!P1 SYNCS.PHASECHK.TRANS64 P1, [R5+URZ], R4 ;  /* 0x00000004050095a7 */ /* 0x000ee4000802007f */
[----:B---3--:R-:W-:Y:S05]  /*9e00*/  @!P1 BRA `(.L_x_22) ;  /* 0xfffffffc00f09947 */ /* 0x008fea000383ffff */
[----:B------:R-:W-:Y:S05]  /*9e10*/  BRA `(.L_x_21) ;  /* 0xffffff78001c7947 */ /* 0x000fea000383ffff */
.L_x_295:
[----:B------:R-:W-:Y:S01]  /*9e20*/  BSSY B1, `(.L_x_316) ;  /* 0x0000006000017945 */ /* 0x000fe20003800000 */
[----:B------:R-:W-:-:S07]  /*9e30*/  IMAD.MOV.U32 R15, RZ, RZ, -0x1 ;  /* 0xffffffffff0f7424 */ /* 0x000fce00078e00ff */
[----:B------:R-:W-:Y:S05]  /*9e40*/  WARPSYNC.COLLECTIVE R15, `(.L_x_317) ;  /* 0x000000000f0c7348 */ /* 0x000fea0003c00000 */
[----:B------:R-:W-:Y:S02]  /*9e50*/  ELECT P6, UR62, PT ;  /* 0x00000000003e782f */ /* 0x000fe400038c0000 */
[----:B------:R-:W-:Y:S01]  /*9e60*/  MOV R14, UR62 ;  /* 0x0000003e000e7c02 */ /* 0x000fe20008000f00 */
[----:B------:R-:W-:Y:S10]  /*9e70*/  ENDCOLLECTIVE ;  /* 0x000000000000791b */ /* 0x000ff40003800000 */
.L_x_317:
[----:B------:R-:W-:Y:S05]  /*9e80*/  BSYNC B1 ;  /* 0x0000000000017941 */ /* 0x000fea0003800000 */
.L_x_316:
[----:B------:R-:W-:Y:S05]  /*9e90*/  BRA `(.L_x_318) ;  /* 0xfffffff000287947 */ /* 0x000fea000383ffff */
.L_x_298:
[----:B0-----:R0:W1:Y:S02]  /*9ea0*/  SYNCS.PHASECHK.TRANS64.TRYWAIT P1, [R14+URZ+0x28], R7 ;  /* 0x000028070e0075a7 */ /* 0x001064000802017f */
[----:B-1----:R-:W-:Y:S05]  /*9eb0*/  @!P1 NANOSLEEP.SYNCS 0x989680 ;  /* 0x009896800000995d */ /* 0x002fea0003900000 */
[----:B------:R-:W1:Y:S02]  /*9ec0*/  @!P1 SYNCS.PHASECHK.TRANS64 P1, [R14+URZ+0x28], R7 ;  /* 0x000028070e0095a7 */ /* 0x000e64000802007f */
[----:B-1----:R-:W-:Y:S05]  /*9ed0*/  @!P1 BRA `(.L_x_298) ;  /* 0xfffffffc00f09947 */ /* 0x002fea000383ffff */
[----:B------:R-:W-:Y:S05]  /*9ee0*/  BRA `(.L_x_319) ;  /* 0xfffffff0005c7947 */ /* 0x000fea000383ffff */
.L_x_307:
[----:B------:R-:W-:Y:S01]  /*9ef0*/  BSSY B0, `(.L_x_320) ;  /* 0x0000006000007945 */ /* 0x000fe20003800000 */
[----:B------:R-:W-:-:S07]  /*9f00*/  IMAD.MOV.U32 R15, RZ, RZ, -0x1 ;  /* 0xffffffffff0f7424 */ /* 0x000fce00078e00ff */
[----:B------:R-:W-:Y:S05]  /*9f10*/  WARPSYNC.COLLECTIVE R15, `(.L_x_321) ;  /* 0x000000000f0c7348 */ /* 0x000fea0003c00000 */
[----:B------:R-:W-:Y:S02]  /*9f20*/  ELECT P6, UR62, PT ;  /* 0x00000000003e782f */ /* 0x000fe400038c0000 */
[----:B------:R-:W-:Y:S01]  /*9f30*/  MOV R14, UR62 ;  /* 0x0000003e000e7c02 */ /* 0x000fe20008000f00 */
[----:B------:R-:W-:Y:S10]  /*9f40*/  ENDCOLLECTIVE ;  /* 0x000000000000791b */ /* 0x000ff40003800000 */
.L_x_321:
[----:B------:R-:W-:Y:S05]  /*9f50*/  BSYNC B0 ;  /* 0x0000000000007941 */ /* 0x000fea0003800000 */
.L_x_320:
[----:B------:R-:W-:Y:S05]  /*9f60*/  BRA `(.L_x_322) ;  /* 0xfffffff800ac7947 */ /* 0x000fea000383ffff */
.L_x_311:
[----:B0-----:R0:W1:Y:S02]  /*9f70*/  SYNCS.PHASECHK.TRANS64.TRYWAIT P0, [R7+URZ], R2 ;  /* 0x00000002070075a7 */ /* 0x001064000800017f */
[----:B-1----:R-:W-:Y:S05]  /*9f80*/  @!P0 NANOSLEEP.SYNCS 0x989680 ;  /* 0x009896800000895d */ /* 0x002fea0003900000 */
[----:B------:R-:W1:Y:S02]  /*9f90*/  @!P0 SYNCS.PHASECHK.TRANS64 P0, [R7+URZ], R2 ;  /* 0x00000002070085a7 */ /* 0x000e64000800007f */
[----:B-1----:R-:W-:Y:S05]  /*9fa0*/  @!P0 BRA `(.L_x_311) ;  /* 0xfffffffc00f08947 */ /* 0x002fea000383ffff */
[----:B------:R-:W-:Y:S05]  /*9fb0*/  BRA `(.L_x_323) ;  /* 0xfffffff800ec7947 */ /* 0x000fea000383ffff */
.L_x_312:
[----:B0-----:R0:W1:Y:S02]  /*9fc0*/  SYNCS.PHASECHK.TRANS64.TRYWAIT P0, [R9+URZ], R4 ;  /* 0x00000004090075a7 */ /* 0x001064000800017f */
[----:B-1----:R-:W-:Y:S05]  /*9fd0*/  @!P0 NANOSLEEP.SYNCS 0x989680 ;  /* 0x009896800000895d */ /* 0x002fea0003900000 */
[----:B------:R-:W1:Y:S02]  /*9fe0*/  @!P0 SYNCS.PHASECHK.TRANS64 P0, [R9+URZ], R4 ;  /* 0x00000004090085a7 */ /* 0x000e64000800007f */
[----:B-1----:R-:W-:Y:S05]  /*9ff0*/  @!P0 BRA `(.L_x_312) ;  /* 0xfffffffc00f08947 */ /* 0x002fea000383ffff */
[----:B------:R-:W-:Y:S05]  /*a000*/  BRA `(.L_x_324) ;  /* 0xfffffff800fc7947 */ /* 0x000fea000383ffff */
.L_x_313:
[----:B0-----:R0:W1:Y:S02]  /*a010*/  SYNCS.PHASECHK.TRANS64.TRYWAIT P0, [R6+URZ], R5 ;  /* 0x00000005060075a7 */ /* 0x001064000800017f */
[----:B-1----:R-:W-:Y:S05]  /*a020*/  @!P0 NANOSLEEP.SYNCS 0x989680 ;  /* 0x009896800000895d */ /* 0x002fea0003900000 */
[----:B------:R-:W1:Y:S02]  /*a030*/  @!P0 SYNCS.PHASECHK.TRANS64 P0, [R6+URZ], R5 ;  /* 0x00000005060085a7 */ /* 0x000e64000800007f */
[----:B-1----:R-:W-:Y:S05]  /*a040*/  @!P0 BRA `(.L_x_313) ;  /* 0xfffffffc00f08947 */ /* 0x002fea000383ffff */
[----:B------:R-:W-:Y:S05]  /*a050*/  BRA `(.L_x_325) ;  /* 0xfffffffc000c7947 */ /* 0x000fea000383ffff */
.L_x_314:
[----:B-1----:R1:W2:Y:S02]  /*a060*/  SYNCS.PHASECHK.TRANS64.TRYWAIT P0, [R9+URZ], R4 ;  /* 0x00000004090075a7 */ /* 0x0022a4000800017f */
[----:B--2---:R-:W-:Y:S05]  /*a070*/  @!P0 NANOSLEEP.SYNCS 0x989680 ;  /* 0x009896800000895d */ /* 0x004fea0003900000 */
[----:B------:R-:W2:Y:S02]  /*a080*/  @!P0 SYNCS.PHASECHK.TRANS64 P0, [R9+URZ], R4 ;  /* 0x00000004090085a7 */ /* 0x000ea4000800007f */
[----:B--2---:R-:W-:Y:S05]  /*a090*/  @!P0 BRA `(.L_x_314) ;  /* 0xfffffffc00f08947 */ /* 0x004fea000383ffff */
[----:B------:R-:W-:Y:S05]  /*a0a0*/  BRA `(.L_x_326) ;  /* 0xfffffffc00147947 */ /* 0x000fea000383ffff */
.L_x_327:
[----:B------:R-:W-:-:S00]  /*a0b0*/  BRA `(.L_x_327) ;  /* 0xfffffffc00fc7947 */ /* 0x000fc0000383ffff */
[----:B------:R-:W-:-:S00]  /*a0c0*/  NOP ;  /* 0x0000000000007918 */ /* 0x000fc00000000000 */
        /* <DEDUP_REMOVED lines=11> */
.L_x_328:


//--------------------- .nv.global.init           --------------------------
	.section	.nv.global.init,"aw",@progbits
.nv.global.init:
	.type		$str$22,@object
	.size		$str$22,($str$23 - $str$22)
$str$22:
        /*0000*/ 	.byte	0x6b, 0x5f, 0x74, 0x69, 0x6c, 0x65, 0x5f, 0x63, 0x6f, 0x75, 0x6e, 0x74, 0x20, 0x3e, 0x3d, 0x20
        /*0010*/ 	.byte	0x31, 0x00
	.type		$str$23,@object
	.size		$str$23,(__unnamed_1 - $str$23)
$str$23:
        /*0012*/ 	.byte	0x2f, 0x74, 0x6d, 0x70, 0x2f, 0x63, 0x75, 0x74, 0x6c, 0x61, 0x73, 0x73, 0x5f, 0x73, 0x77, 0x65
        /*0022*/ 	.byte	0x65, 0x70, 0x5f, 0x73, 0x72, 0x63, 0x2f, 0x69, 0x6e, 0x63, 0x6c, 0x75, 0x64, 0x65, 0x2f, 0x63
        /*0032*/ 	.byte	0x75, 0x74, 0x6c, 0x61, 0x73, 0x73, 0x2f, 0x67, 0x65, 0x6d, 0x6d, 0x2f, 0x63, 0x6f, 0x6c, 0x6c
        /*0042*/ 	.byte	0x65, 0x63, 0x74, 0x69, 0x76, 0x65, 0x2f, 0x73, 0x6d, 0x39, 0x30, 0x5f, 0x6d, 0x6d, 0x61, 0x5f
        /*0052*/ 	.byte	0x74, 0x6d, 0x61, 0x5f, 0x67, 0x6d, 0x6d, 0x61, 0x5f, 0x73, 0x73, 0x5f, 0x77, 0x61, 0x72, 0x70
        /*0062*/ 	.byte	0x73, 0x70, 0x65, 0x63, 0x69, 0x61, 0x6c, 0x69, 0x7a, 0x65, 0x64, 0x2e, 0x68, 0x70, 0x70, 0x00
	.type		__unnamed_1,@object
	.size		__unnamed_1,(.L_0 - __unnamed_1)
__unnamed_1:
        /*0072*/ 	.byte	0x76, 0x6f, 0x69, 0x64, 0x20, 0x63, 0x75, 0x74, 0x6c, 0x61, 0x73, 0x73, 0x3a, 0x3a, 0x67, 0x65
        /* <DEDUP_REMOVED lines=172> */
        /*0b42*/ 	.byte	0x69, 0x74, 0x79, 0x5d, 0x00
.L_0:


//--------------------- .nv.shared._ZN7cutlass13device_kernelINS_4gemm6kernel13GemmUniversalIN4cute5tupleIJiiiiEEENS1_10collective13CollectiveMmaINS1_34MainloopSm90TmaGmmaWarpSpecializedILi5ENS5_IJNS4_1CILi1EEESB_SB_EEENS1_35KernelTmaWarpSpecializedCooperativeEEENS5_IJNSA_ILi128EEENSA_ILi256EEESF_EEEaNS5_IJlSB_lEEEaSI_NS4_8TiledMMAINS4_8MMA_AtomIJNS4_4SM904GMMA27MMA_64x256x32_S32S8S8_SS_TNEEEENS4_6LayoutINS5_IJNSA_ILi2EEESB_SB_EEENS5_IJSB_NSA_ILi0EEESS_EEEEENS5_IJNS4_10UnderscoreESV_SV_EEEEENS4_13SM90_TMA_LOADENS4_14ComposedLayoutINS4_7SwizzleILi3ELi4ELi3EEENS4_18smem_ptr_flag_bitsILi8EEENSP_INS5_IJNSA_ILi8EEESF_EEENS5_IJSF_SB_EEEEEEEvNS4_8identityESY_S18_vS19_EENS_8epilogue10collective6detail29Sm90TmaWarpSpecializedAdapterINS1C_15DefaultEpilogueIaSI_SI_NS1B_6thread17LinearCombinationIaLi1EiiLNS1G_9ScaleType4KindE0ELNS_15FloatRoundStyleE2EaEENS1_15EpilogueDefaultEEEEEvvEEEEvNT_6ParamsE --------------------------
	.section	.nv.shared._ZN7cutlass13device_kernelINS_4gemm6kernel13GemmUniversalIN4cute5tupleIJiiiiEEENS1_10collective13CollectiveMmaINS1_34MainloopSm90TmaGmmaWarpSpecializedILi5ENS5_IJNS4_1CILi1EEESB_SB_EEENS1_35KernelTmaWarpSpecializedCooperativeEEENS5_IJNSA_ILi128EEENSA_ILi256EEESF_EEEaNS5_IJlSB_lEEEaSI_NS4_8TiledMMAINS4_8MMA_AtomIJNS4_4SM904GMMA27MMA_64x256x32_S32S8S8_SS_TNEEEENS4_6LayoutINS5_IJNSA_ILi2EEESB_SB_EEENS5_IJSB_NSA_ILi0EEESS_EEEEENS5_IJNS4_10UnderscoreESV_SV_EEEEENS4_13SM90_TMA_LOADENS4_14ComposedLayoutINS4_7SwizzleILi3ELi4ELi3EEENS4_18smem_ptr_flag_bitsILi8EEENSP_INS5_IJNSA_ILi8EEESF_EEENS5_IJSF_SB_EEEEEEEvNS4_8identityESY_S18_vS19_EENS_8epilogue10collective6detail29Sm90TmaWarpSpecializedAdapterINS1C_15DefaultEpilogueIaSI_SI_NS1B_6thread17LinearCombinationIaLi1EiiLNS1G_9ScaleType4KindE0ELNS_15FloatRoundStyleE2EaEENS1_15EpilogueDefaultEEEEEvvEEEEvNT_6ParamsE,"aw",@nobits
	.sectionflags	@""
	.align	16
	.zero		1024


//--------------------- .nv.shared.reserved.0     --------------------------
	.section	.nv.shared.reserved.0,"aw",@nobits
	.weak		__nv_reservedSMEM_offset_0_alias
	.size		__nv_reservedSMEM_offset_0_alias, 0, 0
	.other		__nv_reservedSMEM_offset_0_alias,@"STO_CUDA_RESERVED_SHARED STV_DEFAULT"
__nv_reservedSMEM_offset_0_alias:
	.zero		0


//--------------------- .nv.global                --------------------------
	.section	.nv.global,"aw",@nobits
.nv.global:
	.type		_ZN40_INTERNAL_3f7f4b57_4_k_cu_05b6e1f2_231944cute1_E,@object
	.size		_ZN40_INTERNAL_3f7f4b57_4_k_cu_05b6e1f2_231944cute1_E,(_ZN40_INTERNAL_3f7f4b57_4_k_cu_05b6e1f2_231944cuda3std3__45__cpo6cbeginE - _ZN40_INTERNAL_3f7f4b57_4_k_cu_05b6e1f2_231944cute1_E)
_ZN40_INTERNAL_3f7f4b57_4_k_cu_05b6e1f2_231944cute1_E:
	.zero		1
	.type		_ZN40_INTERNAL_3f7f4b57_4_k_cu_05b6e1f2_231944cuda3std3__45__cpo6cbeginE,@object
	.size		_ZN40_INTERNAL_3f7f4b57_4_k_cu_05b6e1f2_231944cuda3std3__45__cpo6cbeginE,(_ZN40_INTERNAL_3f7f4b57_4_k_cu_05b6e1f2_231944cuda3std3__48in_placeE - _ZN40_INTERNAL_3f7f4b57_4_k_cu_05b6e1f2_231944cuda3std3__45__cpo6cbeginE)
_ZN40_INTERNAL_3f7f4b57_4_k_cu_05b6e1f2_231944cuda3std3__45__cpo6cbeginE:
	.zero		1
	.type		_ZN40_INTERNAL_3f7f4b57_4_k_cu_05b6e1f2_231944cuda3std3__48in_placeE,@object
	.size		_ZN40_INTERNAL_3f7f4b57_4_k_cu_05b6e1f2_231944cuda3std3__48in_placeE,(_ZN40_INTERNAL_3f7f4b57_4_k_cu_05b6e1f2_231944cuda3std6ranges3__45__cpo9iter_moveE - _ZN40_INTERNAL_3f7f4b57_4_k_cu_05b6e1f2_231944cuda3std3__48in_placeE)
_ZN40_INTERNAL_3f7f4b57_4_k_cu_05b6e1f2_231944cuda3std3__48in_placeE:
	.zero		1
	.type		_ZN40_INTERNAL_3f7f4b57_4_k_cu_05b6e1f2_231944cuda3std6ranges3__45__cpo9iter_moveE,@object
	.size		_ZN40_INTERNAL_3f7f4b57_4_k_cu_05b6e1f2_231944cuda3std6ranges3__45__cpo9iter_moveE,(_ZN40_INTERNAL_3f7f4b57_4_k_cu_05b6e1f2_231944cuda3std3__45__cpo5beginE - _ZN40_INTERNAL_3f7f4b57_4_k_cu_05b6e1f2_231944cuda3std6ranges3__45__cpo9iter_moveE)
_ZN40_INTERNAL_3f7f4b57_4_k_cu_05b6e1f2_231944cuda3std6ranges3__45__cpo9iter_moveE:
	.zero		1
	.type		_ZN40_INTERNAL_3f7f4b57_4_k_cu_05b6e1f2_231944cuda3std3__45__cpo5beginE,@object
	.size		_ZN40_INTERNAL_3f7f4b57_4_k_cu_05b6e1f2_231944cuda3std3__45__cpo5beginE,(_ZN40_INTERNAL_3f7f4b57_4_k_cu_05b6e1f2_231944cuda3std3__442_GLOBAL__N__3f7f4b57_4_k_cu_05b6e1f2_231946ignoreE - _ZN40_INTERNAL_3f7f4b57_4_k_cu_05b6e1f2_231944cuda3std3__45__cpo5beginE)
_ZN40_INTERNAL_3f7f4b57_4_k_cu_05b6e1f2_231944cuda3std3__45__cpo5beginE:
	.zero		1
	.type		_ZN40_INTERNAL_3f7f4b57_4_k_cu_05b6e1f2_231944cuda3std3__442_GLOBAL__N__3f7f4b57_4_k_cu_05b6e1f2_231946ignoreE,@object
	.size		_ZN40_INTERNAL_3f7f4b57_4_k_cu_05b6e1f2_231944cuda3std3__442_GLOBAL__N__3f7f4b57_4_k_cu_05b6e1f2_231946ignoreE,(_ZN40_INTERNAL_3f7f4b57_4_k_cu_05b6e1f2_231944cute7productE - _ZN40_INTERNAL_3f7f4b57_4_k_cu_05b6e1f2_231944cuda3std3__442_GLOBAL__N__3f7f4b57_4_k_cu_05b6e1f2_231946ignoreE)
_ZN40_INTERNAL_3f7f4b57_4_k_cu_05b6e1f2_231944cuda3std3__442_GLOBAL__N__3f7f4b57_4_k_cu_05b6e1f2_231946ignoreE:
	.zero		1
	.type		_ZN40_INTERNAL_3f7f4b57_4_k_cu_05b6e1f2_231944cute7productE,@object
	.size		_ZN40_INTERNAL_3f7f4b57_4_k_cu_05b6e1f2_231944cute7productE,(_ZN40_INTERNAL_3f7f4b57_4_k_cu_05b6e1f2_231944cuda3std3__45__cpo3endE - _ZN40_INTERNAL_3f7f4b57_4_k_cu_05b6e1f2_231944cute7productE)
_ZN40_INTERNAL_3f7f4b57_4_k_cu_05b6e1f2_231944cute7productE:
	.zero		1
	.type		_ZN40_INTERNAL_3f7f4b57_4_k_cu_05b6e1f2_231944cuda3std3__45__cpo3endE,@object
	.size		_ZN40_INTERNAL_3f7f4b57_4_k_cu_05b6e1f2_231944cuda3std3__45__cpo3endE,(_ZN40_INTERNAL_3f7f4b57_4_k_cu_05b6e1f2_231944cuda3std3__419piecewise_constructE - _ZN40_INTERNAL_3f7f4b57_4_k_cu_05b6e1f2_231944cuda3std3__45__cpo3endE)
_ZN40_INTERNAL_3f7f4b57_4_k_cu_05b6e1f2_231944cuda3std3__45__cpo3endE:
	.zero		1
	.type		_ZN40_INTERNAL_3f7f4b57_4_k_cu_05b6e1f2_231944cuda3std3__419piecewise_constructE,@object
	.size		_ZN40_INTERNAL_3f7f4b57_4_k_cu_05b6e1f2_231944cuda3std3__419piecewise_constructE,(_ZN40_INTERNAL_3f7f4b57_4_k_cu_05b6e1f2_231944cuda3std3__45__cpo4cendE - _ZN40_INTERNAL_3f7f4b57_4_k_cu_05b6e1f2_231944cuda3std3__419piecewise_constructE)
_ZN40_INTERNAL_3f7f4b57_4_k_cu_05b6e1f2_231944cuda3std3__419piecewise_constructE:
	.zero		1
	.type		_ZN40_INTERNAL_3f7f4b57_4_k_cu_05b6e1f2_231944cuda3std3__45__cpo4cendE,@object
	.size		_ZN40_INTERNAL_3f7f4b57_4_k_cu_05b6e1f2_231944cuda3std3__45__cpo4cendE,(_ZN40_INTERNAL_3f7f4b57_4_k_cu_05b6e1f2_231944cuda3std6ranges3__45__cpo4swapE - _ZN40_INTERNAL_3f7f4b57_4_k_cu_05b6e1f2_231944cuda3std3__45__cpo4cendE)
_ZN40_INTERNAL_3f7f4b57_4_k_cu_05b6e1f2_231944cuda3std3__45__cpo4cendE:
	.zero		1
	.type		_ZN40_INTERNAL_3f7f4b57_4_k_cu_05b6e1f2_231944cuda3std6ranges3__45__cpo4swapE,@object
	.size		_ZN40_INTERNAL_3f7f4b57_4_k_cu_05b6e1f2_231944cuda3std6ranges3__45__cpo4swapE,(.L_8 - _ZN40_INTERNAL_3f7f4b57_4_k_cu_05b6e1f2_231944cuda3std6ranges3__45__cpo4swapE)
_ZN40_INTERNAL_3f7f4b57_4_k_cu_05b6e1f2_231944cuda3std6ranges3__45__cpo4swapE:
	.zero		1
.L_8:


//--------------------- .nv.constant0._ZN7cutlass13device_kernelINS_4gemm6kernel13GemmUniversalIN4cute5tupleIJiiiiEEENS1_10collective13CollectiveMmaINS1_34MainloopSm90TmaGmmaWarpSpecializedILi5ENS5_IJNS4_1CILi1EEESB_SB_EEENS1_35KernelTmaWarpSpecializedCooperativeEEENS5_IJNSA_ILi128EEENSA_ILi256EEESF_EEEaNS5_IJlSB_lEEEaSI_NS4_8TiledMMAINS4_8MMA_AtomIJNS4_4SM904GMMA27MMA_64x256x32_S32S8S8_SS_TNEEEENS4_6LayoutINS5_IJNSA_ILi2EEESB_SB_EEENS5_IJSB_NSA_ILi0EEESS_EEEEENS5_IJNS4_10UnderscoreESV_SV_EEEEENS4_13SM90_TMA_LOADENS4_14ComposedLayoutINS4_7SwizzleILi3ELi4ELi3EEENS4_18smem_ptr_flag_bitsILi8EEENSP_INS5_IJNSA_ILi8EEESF_EEENS5_IJSF_SB_EEEEEEEvNS4_8identityESY_S18_vS19_EENS_8epilogue10collective6detail29Sm90TmaWarpSpecializedAdapterINS1C_15DefaultEpilogueIaSI_SI_NS1B_6thread17LinearCombinationIaLi1EiiLNS1G_9ScaleType4KindE0ELNS_15FloatRoundStyleE2EaEENS1_15EpilogueDefaultEEEEEvvEEEEvNT_6ParamsE --------------------------
	.section	.nv.constant0._ZN7cutlass13device_kernelINS_4gemm6kernel13GemmUniversalIN4cute5tupleIJiiiiEEENS1_10collective13CollectiveMmaINS1_34MainloopSm90TmaGmmaWarpSpecializedILi5ENS5_IJNS4_1CILi1EEESB_SB_EEENS1_35KernelTmaWarpSpecializedCooperativeEEENS5_IJNSA_ILi128EEENSA_ILi256EEESF_EEEaNS5_IJlSB_lEEEaSI_NS4_8TiledMMAINS4_8MMA_AtomIJNS4_4SM904GMMA27MMA_64x256x32_S32S8S8_SS_TNEEEENS4_6LayoutINS5_IJNSA_ILi2EEESB_SB_EEENS5_IJSB_NSA_ILi0EEESS_EEEEENS5_IJNS4_10UnderscoreESV_SV_EEEEENS4_13SM90_TMA_LOADENS4_14ComposedLayoutINS4_7SwizzleILi3ELi4ELi3EEENS4_18smem_ptr_flag_bitsILi8EEENSP_INS5_IJNSA_ILi8EEESF_EEENS5_IJSF_SB_EEEEEEEvNS4_8identityESY_S18_vS19_EENS_8epilogue10collective6detail29Sm90TmaWarpSpecializedAdapterINS1C_15DefaultEpilogueIaSI_SI_NS1B_6thread17LinearCombinationIaLi1EiiLNS1G_9ScaleType4KindE0ELNS_15FloatRoundStyleE2EaEENS1_15EpilogueDefaultEEEEEvvEEEEvNT_6ParamsE,"a",@progbits
	.sectionflags	@""
	.align	4
.nv.constant0._ZN7cutlass13device_kernelINS_4gemm6kernel13GemmUniversalIN4cute5tupleIJiiiiEEENS1_10collective13CollectiveMmaINS1_34MainloopSm90TmaGmmaWarpSpecializedILi5ENS5_IJNS4_1CILi1EEESB_SB_EEENS1_35KernelTmaWarpSpecializedCooperativeEEENS5_IJNSA_ILi128EEENSA_ILi256EEESF_EEEaNS5_IJlSB_lEEEaSI_NS4_8TiledMMAINS4_8MMA_AtomIJNS4_4SM904GMMA27MMA_64x256x32_S32S8S8_SS_TNEEEENS4_6LayoutINS5_IJNSA_ILi2EEESB_SB_EEENS5_IJSB_NSA_ILi0EEESS_EEEEENS5_IJNS4_10UnderscoreESV_SV_EEEEENS4_13SM90_TMA_LOADENS4_14ComposedLayoutINS4_7SwizzleILi3ELi4ELi3EEENS4_18smem_ptr_flag_bitsILi8EEENSP_INS5_IJNSA_ILi8EEESF_EEENS5_IJSF_SB_EEEEEEEvNS4_8identityESY_S18_vS19_EENS_8epilogue10collective6detail29Sm90TmaWarpSpecializedAdapterINS1C_15DefaultEpilogueIaSI_SI_NS1B_6thread17LinearCombinationIaLi1EiiLNS1G_9ScaleType4KindE0ELNS_15FloatRoundStyleE2EaEENS1_15EpilogueDefaultEEEEEvvEEEEvNT_6ParamsE:
	.zero		1664


//--------------------- SYMBOLS --------------------------

	.type		.nv.reservedSmem.offset0,@object
	.size		.nv.reservedSmem.offset0,0x4
	.type		__assertfail,@function
